// auto-generated by cutlass_sweep.gemm — config: {"arch": "sm_100", "cluster_m": 1, "cluster_n": 1, "dtype": "e5m2", "stages": 0, "tile_k": 64, "tile_m": 128, "tile_n": 128}
#include "cutlass/cutlass.h"
#include "cutlass/gemm/collective/collective_builder.hpp"
#include "cutlass/gemm/device/gemm_universal_adapter.h"
#include "cutlass/gemm/kernel/gemm_universal.hpp"
#include "cutlass/epilogue/collective/collective_builder.hpp"

using ElemA = cutlass::float_e5m2_t;
using ElemB = cutlass::float_e5m2_t;
using ElemCD = cutlass::float_e5m2_t;
using Acc  = float;
using TileShape    = cute::Shape<cute::_128, cute::_128, cute::_64>;
using ClusterShape = cute::Shape<cute::_1, cute::_1, cute::_1>;

using CollectiveEpilogue = typename cutlass::epilogue::collective::CollectiveBuilder<
    cutlass::arch::Sm100, cutlass::arch::OpClassTensorOp,
    TileShape, ClusterShape,
    cutlass::epilogue::collective::EpilogueTileAuto,
    Acc, Acc,
    ElemCD, cutlass::layout::RowMajor, 128 / cutlass::sizeof_bits<ElemCD>::value,
    ElemCD, cutlass::layout::RowMajor, 128 / cutlass::sizeof_bits<ElemCD>::value,
    cutlass::epilogue::collective::EpilogueScheduleAuto
  >::CollectiveOp;

using CollectiveMainloop = typename cutlass::gemm::collective::CollectiveBuilder<
    cutlass::arch::Sm100, cutlass::arch::OpClassTensorOp,
    ElemA, cutlass::layout::RowMajor, 128 / cutlass::sizeof_bits<ElemA>::value,
    ElemB, cutlass::layout::ColumnMajor, 128 / cutlass::sizeof_bits<ElemB>::value,
    Acc,
    TileShape, ClusterShape,
    cutlass::gemm::collective::StageCountAutoCarveout<static_cast<int>(sizeof(typename CollectiveEpilogue::SharedStorage))>,
    cutlass::gemm::collective::KernelScheduleAuto
  >::CollectiveOp;

using GemmKernel = cutlass::gemm::kernel::GemmUniversal<
    cute::Shape<int,int,int,int>,
    CollectiveMainloop,
    CollectiveEpilogue
>;
using Gemm = cutlass::gemm::device::GemmUniversalAdapter<GemmKernel>;

// Force the device kernel symbol into the cubin without needing a host main.
auto* _anchor = &cutlass::device_kernel<GemmKernel>;


// ===== COMPILED SASS (sm_100a) =====

	.target	sm_100a

	.elftype	@"ET_EXEC"


//--------------------- .note.nv.tkinfo           --------------------------
	.section	.note.nv.tkinfo,"",@"SHT_NOTE"
	.sectionflags	@"SHF_NOTE_NV_TKINFO"
	.tkinfo
        /*0018*/ 	.word	0x00000002
        /*0030*/ 	.string	""
        /*0030*/ 	.string	"ptxas"
        /*0030*/ 	.string	"Cuda compilation tools, release 13.0, V13.0.88"
        /*0030*/ 	.string	"Build cuda_13.0.r13.0/compiler.36424714_0"
        /*0030*/ 	.string	"-arch sm_100a -m 64 "



//--------------------- .note.nv.cuinfo           --------------------------
	.section	.note.nv.cuinfo,"",@"SHT_NOTE"
	.sectionflags	@"SHF_NOTE_NV_CUINFO"
        /*0018*/ 	.short	0x0002
        /*001a*/ 	.short	0x0064
        /*001c*/ 	.short	0x0082
	.zero		2


//--------------------- .nv.info                  --------------------------
	.section	.nv.info,"",@"SHT_CUDA_INFO"
	.align	4


	//----- nvinfo : EIATTR_REGCOUNT
	.align		4
        /*0000*/ 	.byte	0x04, 0x2f
        /*0002*/ 	.short	(.L_19 - .L_18)
	.align		4
.L_18:
        /*0004*/ 	.word	index@(_ZN7cutlass13device_kernelINS_4gemm6kernel13GemmUniversalIN4cute5tupleIJiiiiEEENS1_10collective13CollectiveMmaINS1_35MainloopSm100TmaUmmaWarpSpecializedILi12ELi2ELi4ENS5_IJNS4_1CILi1EEESB_SB_EEEEENS5_IJNSA_ILi128EEESE_NSA_ILi64EEEEEENS_12float_e5m2_tENS5_IJlSB_lEEESH_SI_NS4_8TiledMMAINS4_8MMA_AtomIJNS4_10MMA_TraitsINS4_19SM100_MMA_F8F6F4_SSEJSH_SH_fSE_SE_NS4_17integral_constantINS4_4UMMA5MajorELSP_0EEESQ_NSN_INSO_7ScaleInELSR_0EEESS_EEEEEENS4_6LayoutISC_NS5_IJNSA_ILi0EEESW_SW_EEEEENS5_IJNS4_10UnderscoreESZ_SZ_EEEEENS4_13SM90_TMA_LOADENS4_14ComposedLayoutINS4_7SwizzleILi2ELi4ELi3EEENS4_18smem_ptr_flag_bitsILi8EEENSV_INS5_IJNSA_ILi8EEESF_EEENS5_IJSF_SB_EEEEEEEvNS4_8identityES12_S1C_vS1D_EENS_8epilogue10collective18CollectiveEpilogueINS1F_23Sm100TmaWarpSpecializedILi2ELi2ELi64ELb0ELb0EEEJSG_NS5_IJNSV_ISE_SB_EENSV_ISF_SB_EEEEESH_SI_SH_SI_NS1F_6fusion15FusionCallbacksIS1J_NS1N_17LinearCombinationISH_fSH_fLNS_15FloatRoundStyleE2EEESG_S1M_JEEENS4_5SM1004TMEM4LOAD26SM100_TMEM_LOAD_32dp32b64xES12_S1C_NS4_39AutoVectorizingCopyWithAssumedAlignmentILi128EEENS4_14SM90_TMA_STOREES1C_S1Y_S1Y_EEEvvEEEEvNT_6ParamsE)
        /*0008*/ 	.word	0x000000e0


	//----- nvinfo : EIATTR_FRAME_SIZE
	.align		4
.L_19:
        /*000c*/ 	.byte	0x04, 0x11
        /*000e*/ 	.short	(.L_21 - .L_20)
	.align		4
.L_20:
        /*0010*/ 	.word	index@($__internal_2_$__cuda_sm10x_tcgen05_guardrail_trap_unallocated_columns_being_dealloced)
        /*0014*/ 	.word	0x00000000


	//----- nvinfo : EIATTR_FRAME_SIZE
	.align		4
.L_21:
        /*0018*/ 	.byte	0x04, 0x11
        /*001a*/ 	.short	(.L_23 - .L_22)
	.align		4
.L_22:
        /*001c*/ 	.word	index@($__internal_1_$__cuda_sm10x_tcgen05_guardrail_trap_phase_invalid_during_alloc)
        /*0020*/ 	.word	0x00000000


	//----- nvinfo : EIATTR_FRAME_SIZE
	.align		4
.L_23:
        /*0024*/ 	.byte	0x04, 0x11
        /*0026*/ 	.short	(.L_25 - .L_24)
	.align		4
.L_24:
        /*0028*/ 	.word	index@($__internal_0_$__cuda_sm10x_tcgen05_guardrail_trap_col_being_dealloced_not_returned_by_alloc)
        /*002c*/ 	.word	0x00000000


	//----- nvinfo : EIATTR_FRAME_SIZE
	.align		4
.L_25:
        /*0030*/ 	.byte	0x04, 0x11
        /*0032*/ 	.short	(.L_27 - .L_26)
	.align		4
.L_26:
        /*0034*/ 	.word	index@(_ZN7cutlass13device_kernelINS_4gemm6kernel13GemmUniversalIN4cute5tupleIJiiiiEEENS1_10collective13CollectiveMmaINS1_35MainloopSm100TmaUmmaWarpSpecializedILi12ELi2ELi4ENS5_IJNS4_1CILi1EEESB_SB_EEEEENS5_IJNSA_ILi128EEESE_NSA_ILi64EEEEEENS_12float_e5m2_tENS5_IJlSB_lEEESH_SI_NS4_8TiledMMAINS4_8MMA_AtomIJNS4_10MMA_TraitsINS4_19SM100_MMA_F8F6F4_SSEJSH_SH_fSE_SE_NS4_17integral_constantINS4_4UMMA5MajorELSP_0EEESQ_NSN_INSO_7ScaleInELSR_0EEESS_EEEEEENS4_6LayoutISC_NS5_IJNSA_ILi0EEESW_SW_EEEEENS5_IJNS4_10UnderscoreESZ_SZ_EEEEENS4_13SM90_TMA_LOADENS4_14ComposedLayoutINS4_7SwizzleILi2ELi4ELi3EEENS4_18smem_ptr_flag_bitsILi8EEENSV_INS5_IJNSA_ILi8EEESF_EEENS5_IJSF_SB_EEEEEEEvNS4_8identityES12_S1C_vS1D_EENS_8epilogue10collective18CollectiveEpilogueINS1F_23Sm100TmaWarpSpecializedILi2ELi2ELi64ELb0ELb0EEEJSG_NS5_IJNSV_ISE_SB_EENSV_ISF_SB_EEEEESH_SI_SH_SI_NS1F_6fusion15FusionCallbacksIS1J_NS1N_17LinearCombinationISH_fSH_fLNS_15FloatRoundStyleE2EEESG_S1M_JEEENS4_5SM1004TMEM4LOAD26SM100_TMEM_LOAD_32dp32b64xES12_S1C_NS4_39AutoVectorizingCopyWithAssumedAlignmentILi128EEENS4_14SM90_TMA_STOREES1C_S1Y_S1Y_EEEvvEEEEvNT_6ParamsE)
        /*0038*/ 	.word	0x00000000


	//----- nvinfo : EIATTR_MIN_STACK_SIZE
	.align		4
.L_27:
        /*003c*/ 	.byte	0x04, 0x12
        /*003e*/ 	.short	(.L_29 - .L_28)
	.align		4
.L_28:
        /*0040*/ 	.word	index@(_ZN7cutlass13device_kernelINS_4gemm6kernel13GemmUniversalIN4cute5tupleIJiiiiEEENS1_10collective13CollectiveMmaINS1_35MainloopSm100TmaUmmaWarpSpecializedILi12ELi2ELi4ENS5_IJNS4_1CILi1EEESB_SB_EEEEENS5_IJNSA_ILi128EEESE_NSA_ILi64EEEEEENS_12float_e5m2_tENS5_IJlSB_lEEESH_SI_NS4_8TiledMMAINS4_8MMA_AtomIJNS4_10MMA_TraitsINS4_19SM100_MMA_F8F6F4_SSEJSH_SH_fSE_SE_NS4_17integral_constantINS4_4UMMA5MajorELSP_0EEESQ_NSN_INSO_7ScaleInELSR_0EEESS_EEEEEENS4_6LayoutISC_NS5_IJNSA_ILi0EEESW_SW_EEEEENS5_IJNS4_10UnderscoreESZ_SZ_EEEEENS4_13SM90_TMA_LOADENS4_14ComposedLayoutINS4_7SwizzleILi2ELi4ELi3EEENS4_18smem_ptr_flag_bitsILi8EEENSV_INS5_IJNSA_ILi8EEESF_EEENS5_IJSF_SB_EEEEEEEvNS4_8identityES12_S1C_vS1D_EENS_8epilogue10collective18CollectiveEpilogueINS1F_23Sm100TmaWarpSpecializedILi2ELi2ELi64ELb0ELb0EEEJSG_NS5_IJNSV_ISE_SB_EENSV_ISF_SB_EEEEESH_SI_SH_SI_NS1F_6fusion15FusionCallbacksIS1J_NS1N_17LinearCombinationISH_fSH_fLNS_15FloatRoundStyleE2EEESG_S1M_JEEENS4_5SM1004TMEM4LOAD26SM100_TMEM_LOAD_32dp32b64xES12_S1C_NS4_39AutoVectorizingCopyWithAssumedAlignmentILi128EEENS4_14SM90_TMA_STOREES1C_S1Y_S1Y_EEEvvEEEEvNT_6ParamsE)
        /*0044*/ 	.word	0x00000000
.L_29:


//--------------------- .nv.compat                --------------------------
	.section	.nv.compat,"",@"SHT_CUDA_COMPAT_INFO"
	.align	4
        /*0000*/ 	.byte	0x02, 0x09, 0x01, 0x00, 0x02, 0x02, 0x02, 0x00, 0x02, 0x05, 0x05, 0x00, 0x03, 0x07, 0x01, 0x01
        /*0010*/ 	.byte	0x02, 0x03, 0x01, 0x00, 0x02, 0x06, 0x01, 0x00, 0x04, 0x0b, 0x08, 0x00, 0x09, 0x00, 0x00, 0x00
        /*0020*/ 	.byte	0x00, 0x00, 0x00, 0x00


//--------------------- .nv.info._ZN7cutlass13device_kernelINS_4gemm6kernel13GemmUniversalIN4cute5tupleIJiiiiEEENS1_10collective13CollectiveMmaINS1_35MainloopSm100TmaUmmaWarpSpecializedILi12ELi2ELi4ENS5_IJNS4_1CILi1EEESB_SB_EEEEENS5_IJNSA_ILi128EEESE_NSA_ILi64EEEEEENS_12float_e5m2_tENS5_IJlSB_lEEESH_SI_NS4_8TiledMMAINS4_8MMA_AtomIJNS4_10MMA_TraitsINS4_19SM100_MMA_F8F6F4_SSEJSH_SH_fSE_SE_NS4_17integral_constantINS4_4UMMA5MajorELSP_0EEESQ_NSN_INSO_7ScaleInELSR_0EEESS_EEEEEENS4_6LayoutISC_NS5_IJNSA_ILi0EEESW_SW_EEEEENS5_IJNS4_10UnderscoreESZ_SZ_EEEEENS4_13SM90_TMA_LOADENS4_14ComposedLayoutINS4_7SwizzleILi2ELi4ELi3EEENS4_18smem_ptr_flag_bitsILi8EEENSV_INS5_IJNSA_ILi8EEESF_EEENS5_IJSF_SB_EEEEEEEvNS4_8identityES12_S1C_vS1D_EENS_8epilogue10collective18CollectiveEpilogueINS1F_23Sm100TmaWarpSpecializedILi2ELi2ELi64ELb0ELb0EEEJSG_NS5_IJNSV_ISE_SB_EENSV_ISF_SB_EEEEESH_SI_SH_SI_NS1F_6fusion15FusionCallbacksIS1J_NS1N_17LinearCombinationISH_fSH_fLNS_15FloatRoundStyleE2EEESG_S1M_JEEENS4_5SM1004TMEM4LOAD26SM100_TMEM_LOAD_32dp32b64xES12_S1C_NS4_39AutoVectorizingCopyWithAssumedAlignmentILi128EEENS4_14SM90_TMA_STOREES1C_S1Y_S1Y_EEEvvEEEEvNT_6ParamsE --------------------------
	.section	.nv.info._ZN7cutlass13device_kernelINS_4gemm6kernel13GemmUniversalIN4cute5tupleIJiiiiEEENS1_10collective13CollectiveMmaINS1_35MainloopSm100TmaUmmaWarpSpecializedILi12ELi2ELi4ENS5_IJNS4_1CILi1EEESB_SB_EEEEENS5_IJNSA_ILi128EEESE_NSA_ILi64EEEEEENS_12float_e5m2_tENS5_IJlSB_lEEESH_SI_NS4_8TiledMMAINS4_8MMA_AtomIJNS4_10MMA_TraitsINS4_19SM100_MMA_F8F6F4_SSEJSH_SH_fSE_SE_NS4_17integral_constantINS4_4UMMA5MajorELSP_0EEESQ_NSN_INSO_7ScaleInELSR_0EEESS_EEEEEENS4_6LayoutISC_NS5_IJNSA_ILi0EEESW_SW_EEEEENS5_IJNS4_10UnderscoreESZ_SZ_EEEEENS4_13SM90_TMA_LOADENS4_14ComposedLayoutINS4_7SwizzleILi2ELi4ELi3EEENS4_18smem_ptr_flag_bitsILi8EEENSV_INS5_IJNSA_ILi8EEESF_EEENS5_IJSF_SB_EEEEEEEvNS4_8identityES12_S1C_vS1D_EENS_8epilogue10collective18CollectiveEpilogueINS1F_23Sm100TmaWarpSpecializedILi2ELi2ELi64ELb0ELb0EEEJSG_NS5_IJNSV_ISE_SB_EENSV_ISF_SB_EEEEESH_SI_SH_SI_NS1F_6fusion15FusionCallbacksIS1J_NS1N_17LinearCombinationISH_fSH_fLNS_15FloatRoundStyleE2EEESG_S1M_JEEENS4_5SM1004TMEM4LOAD26SM100_TMEM_LOAD_32dp32b64xES12_S1C_NS4_39AutoVectorizingCopyWithAssumedAlignmentILi128EEENS4_14SM90_TMA_STOREES1C_S1Y_S1Y_EEEvvEEEEvNT_6ParamsE,"",@"SHT_CUDA_INFO"
	.sectionflags	@""
	.align	4


	//----- nvinfo : EIATTR_CUDA_API_VERSION
	.align		4
        /*0000*/ 	.byte	0x04, 0x37
        /*0002*/ 	.short	(.L_31 - .L_30)
.L_30:
        /*0004*/ 	.word	0x00000082


	//----- nvinfo : EIATTR_KPARAM_INFO
	.align		4
.L_31:
        /*0008*/ 	.byte	0x04, 0x17
        /*000a*/ 	.short	(.L_33 - .L_32)
.L_32:
        /*000c*/ 	.word	0x00000000
        /*0010*/ 	.short	0x0000
        /*0012*/ 	.short	0x0000
        /*0014*/ 	.byte	0x00, 0xf0, 0x01, 0x20


	//----- nvinfo : EIATTR_AT_ENTRY_FRAGMENTS
	.align		4
.L_33:
        /*0018*/ 	.byte	0x04, 0x4f
        /*001a*/ 	.short	(.L_35 - .L_34)


	//   ....[0]....
.L_34:
        /*001c*/ 	.word	0x00000006


	//----- nvinfo : EIATTR_RESERVED_SMEM_USED
	.align		4
.L_35:
        /*0020*/ 	.byte	0x01, 0x41
	.zero		2


	//----- nvinfo : EIATTR_SPARSE_MMA_MASK
	.align		4
        /*0024*/ 	.byte	0x03, 0x50
        /*0026*/ 	.short	0x0000


	//----- nvinfo : EIATTR_TCGEN05_1CTA_USED
	.align		4
        /*0028*/ 	.byte	0x01, 0x51
	.zero		2


	//----- nvinfo : EIATTR_MAXREG_COUNT
	.align		4
        /*002c*/ 	.byte	0x03, 0x1b
        /*002e*/ 	.short	0x00ff


	//----- nvinfo : EIATTR_NUM_BARRIERS
	.align		4
        /*0030*/ 	.byte	0x02, 0x4c
        /*0032*/ 	.byte	0x07
	.zero		1


	//----- nvinfo : EIATTR_EXTERNS
	.align		4
        /*0034*/ 	.byte	0x04, 0x0f
        /*0036*/ 	.short	(.L_37 - .L_36)


	//   ....[0]....
	.align		4
.L_36:
        /*0038*/ 	.word	index@(__assertfail)


	//----- nvinfo : EIATTR_MERCURY_ISA_VERSION
	.align		4
.L_37:
        /*003c*/ 	.byte	0x03, 0x5f
        /*003e*/ 	.short	0x0101


	//----- nvinfo : EIATTR_INT_WARP_WIDE_INSTR_OFFSETS
	.align		4
        /*0040*/ 	.byte	0x04, 0x31
        /*0042*/ 	.short	(.L_39 - .L_38)


	//   ....[0]....
.L_38:
        /*0044*/ 	.word	0x00001eb0


	//   ....[1]....
        /*0048*/ 	.word	0x00003ca0


	//   ....[2]....
        /*004c*/ 	.word	0x00003cc0


	//   ....[3]....
        /*0050*/ 	.word	0x00003cf0


	//   ....[4]....
        /*0054*/ 	.word	0x00004620


	//   ....[5]....
        /*0058*/ 	.word	0x00004690


	//   ....[6]....
        /*005c*/ 	.word	0x00004870


	//   ....[7]....
        /*0060*/ 	.word	0x000049d0


	//----- nvinfo : EIATTR_COOP_GROUP_MASK_REGIDS
	.align		4
.L_39:
        /*0064*/ 	.byte	0x04, 0x29
        /*0066*/ 	.short	(.L_41 - .L_40)


	//   ....[0]....
.L_40:
        /*0068*/ 	.word	0xffffffff


	//   ....[1]....
        /*006c*/ 	.word	0xffffffff


	//   ....[2]....
        /*0070*/ 	.word	0xffffffff


	//   ....[3]....
        /*0074*/ 	.word	0xffffffff


	//   ....[4]....
        /*0078*/ 	.word	0xffffffff


	//   ....[5]....
        /*007c*/ 	.word	0xffffffff


	//   ....[6]....
        /*0080*/ 	.word	0xffffffff


	//   ....[7]....
        /*0084*/ 	.word	0xffffffff


	//   ....[8]....
        /*0088*/ 	.word	0xffffffff


	//   ....[9]....
        /*008c*/ 	.word	0xffffffff


	//   ....[10]....
        /*0090*/ 	.word	0xffffffff


	//   ....[11]....
        /*0094*/ 	.word	0xffffffff


	//   ....[12]....
        /*0098*/ 	.word	0xffffffff


	//----- nvinfo : EIATTR_COOP_GROUP_INSTR_OFFSETS
	.align		4
.L_41:
        /*009c*/ 	.byte	0x04, 0x28
        /*009e*/ 	.short	(.L_43 - .L_42)


	//   ....[0]....
.L_42:
        /*00a0*/ 	.word	0x00000090


	//   ....[1]....
        /*00a4*/ 	.word	0x000004d0


	//   ....[2]....
        /*00a8*/ 	.word	0x00000770


	//   ....[3]....
        /*00ac*/ 	.word	0x000008d0


	//   ....[4]....
        /*00b0*/ 	.word	0x000009d0


	//   ....[5]....
        /*00b4*/ 	.word	0x00000b40


	//   ....[6]....
        /*00b8*/ 	.word	0x00000ce0


	//   ....[7]....
        /*00bc*/ 	.word	0x00001d90


	//   ....[8]....
        /*00c0*/ 	.word	0x00002ff0


	//   ....[9]....
        /*00c4*/ 	.word	0x00003200


	//   ....[10]....
        /*00c8*/ 	.word	0x00003230


	//   ....[11]....
        /*00cc*/ 	.word	0x00003b80


	//   ....[12]....
        /*00d0*/ 	.word	0x00003db0


	//----- nvinfo : EIATTR_VRC_CTA_INIT_COUNT
	.align		4
.L_43:
        /*00d4*/ 	.byte	0x02, 0x4a
        /*00d6*/ 	.byte	0x80
	.zero		1


	//----- nvinfo : EIATTR_SYSCALL_OFFSETS
	.align		4
        /*00d8*/ 	.byte	0x04, 0x46
        /*00da*/ 	.short	(.L_45 - .L_44)


	//   ....[0]....
.L_44:
        /*00dc*/ 	.word	0x00005400


	//   ....[1]....
        /*00e0*/ 	.word	0x00005540


	//   ....[2]....
        /*00e4*/ 	.word	0x00005da0


	//   ....[3]....
        /*00e8*/ 	.word	0x000073b0


	//----- nvinfo : EIATTR_MBARRIER_INSTR_OFFSETS
	.align		4
.L_45:
        /*00ec*/ 	.byte	0x04, 0x39
        /*00ee*/ 	.short	(.L_47 - .L_46)


	//   ....[0]....
.L_46:
        /*00f0*/ 	.word	0x000005d0
        /*00f4*/ 	.word	0x000000ff
        /*00f8*/ 	.word	0x00000000
        /*00fc*/ 	.short	0x0100
        /*00fe*/ 	.byte	0x05
	.zero		1


	//   ....[1]....
        /*0100*/ 	.word	0x000005e0
        /*0104*/ 	.word	0x000000ff
        /*0108*/ 	.word	0x00000060
        /*010c*/ 	.short	0x0100
        /*010e*/ 	.byte	0x05
	.zero		1


	//   ....[2]....
        /*0110*/ 	.word	0x000005f0
        /*0114*/ 	.word	0x000000ff
        /*0118*/ 	.word	0x00000008
        /*011c*/ 	.short	0x0100
        /*011e*/ 	.byte	0x05
	.zero		1


	//   ....[3]....
        /*0120*/ 	.word	0x00000600
        /*0124*/ 	.word	0x000000ff
        /*0128*/ 	.word	0x00000068
        /*012c*/ 	.short	0x0100
        /*012e*/ 	.byte	0x05
	.zero		1


	//   ....[4]....
        /*0130*/ 	.word	0x00000610
        /*0134*/ 	.word	0x000000ff
        /*0138*/ 	.word	0x00000010
        /*013c*/ 	.short	0x0100
        /*013e*/ 	.byte	0x05
	.zero		1


	//   ....[5]....
        /*0140*/ 	.word	0x00000620
        /*0144*/ 	.word	0x000000ff
        /*0148*/ 	.word	0x00000070
        /*014c*/ 	.short	0x0100
        /*014e*/ 	.byte	0x05
	.zero		1


	//   ....[6]....
        /*0150*/ 	.word	0x00000630
        /*0154*/ 	.word	0x000000ff
        /*0158*/ 	.word	0x00000018
        /*015c*/ 	.short	0x0100
        /*015e*/ 	.byte	0x05
	.zero		1


	//   ....[7]....
        /*0160*/ 	.word	0x00000640
        /*0164*/ 	.word	0x000000ff
        /*0168*/ 	.word	0x00000078
        /*016c*/ 	.short	0x0100
        /*016e*/ 	.byte	0x05
	.zero		1


	//   ....[8]....
        /*0170*/ 	.word	0x00000650
        /*0174*/ 	.word	0x000000ff
        /*0178*/ 	.word	0x00000020
        /*017c*/ 	.short	0x0100
        /*017e*/ 	.byte	0x05
	.zero		1


	//   ....[9]....
        /*0180*/ 	.word	0x00000660
        /*0184*/ 	.word	0x000000ff
        /*0188*/ 	.word	0x00000080
        /*018c*/ 	.short	0x0100
        /*018e*/ 	.byte	0x05
	.zero		1


	//   ....[10]....
        /*0190*/ 	.word	0x00000670
        /*0194*/ 	.word	0x000000ff
        /*0198*/ 	.word	0x00000028
        /*019c*/ 	.short	0x0100
        /*019e*/ 	.byte	0x05
	.zero		1


	//   ....[11]....
        /*01a0*/ 	.word	0x00000680
        /*01a4*/ 	.word	0x000000ff
        /*01a8*/ 	.word	0x00000088
        /*01ac*/ 	.short	0x0100
        /*01ae*/ 	.byte	0x05
	.zero		1


	//   ....[12]....
        /*01b0*/ 	.word	0x00000690
        /*01b4*/ 	.word	0x000000ff
        /*01b8*/ 	.word	0x00000030
        /*01bc*/ 	.short	0x0100
        /*01be*/ 	.byte	0x05
	.zero		1


	//   ....[13]....
        /*01c0*/ 	.word	0x000006a0
        /*01c4*/ 	.word	0x000000ff
        /*01c8*/ 	.word	0x00000090
        /*01cc*/ 	.short	0x0100
        /*01ce*/ 	.byte	0x05
	.zero		1


	//   ....[14]....
        /*01d0*/ 	.word	0x000006b0
        /*01d4*/ 	.word	0x000000ff
        /*01d8*/ 	.word	0x00000038
        /*01dc*/ 	.short	0x0100
        /*01de*/ 	.byte	0x05
	.zero		1


	//   ....[15]....
        /*01e0*/ 	.word	0x000006c0
        /*01e4*/ 	.word	0x000000ff
        /*01e8*/ 	.word	0x00000098
        /*01ec*/ 	.short	0x0100
        /*01ee*/ 	.byte	0x05
	.zero		1


	//   ....[16]....
        /*01f0*/ 	.word	0x000006d0
        /*01f4*/ 	.word	0x000000ff
        /*01f8*/ 	.word	0x00000040
        /*01fc*/ 	.short	0x0100
        /*01fe*/ 	.byte	0x05
	.zero		1


	//   ....[17]....
        /*0200*/ 	.word	0x000006e0
        /*0204*/ 	.word	0x000000ff
        /*0208*/ 	.word	0x000000a0
        /*020c*/ 	.short	0x0100
        /*020e*/ 	.byte	0x05
	.zero		1


	//   ....[18]....
        /*0210*/ 	.word	0x000006f0
        /*0214*/ 	.word	0x000000ff
        /*0218*/ 	.word	0x00000048
        /*021c*/ 	.short	0x0100
        /*021e*/ 	.byte	0x05
	.zero		1


	//   ....[19]....
        /*0220*/ 	.word	0x00000700
        /*0224*/ 	.word	0x000000ff
        /*0228*/ 	.word	0x000000a8
        /*022c*/ 	.short	0x0100
        /*022e*/ 	.byte	0x05
	.zero		1


	//   ....[20]....
        /*0230*/ 	.word	0x00000710
        /*0234*/ 	.word	0x000000ff
        /*0238*/ 	.word	0x00000050
        /*023c*/ 	.short	0x0100
        /*023e*/ 	.byte	0x05
	.zero		1


	//   ....[21]....
        /*0240*/ 	.word	0x00000720
        /*0244*/ 	.word	0x000000ff
        /*0248*/ 	.word	0x000000b0
        /*024c*/ 	.short	0x0100
        /*024e*/ 	.byte	0x05
	.zero		1


	//   ....[22]....
        /*0250*/ 	.word	0x00000730
        /*0254*/ 	.word	0x000000ff
        /*0258*/ 	.word	0x00000058
        /*025c*/ 	.short	0x0100
        /*025e*/ 	.byte	0x05
	.zero		1


	//   ....[23]....
        /*0260*/ 	.word	0x00000740
        /*0264*/ 	.word	0x000000ff
        /*0268*/ 	.word	0x000000b8
        /*026c*/ 	.short	0x0100
        /*026e*/ 	.byte	0x05
	.zero		1


	//   ....[24]....
        /*0270*/ 	.word	0x00000880
        /*0274*/ 	.word	0x000000ff
        /*0278*/ 	.word	0x000000c0
        /*027c*/ 	.short	0x0100
        /*027e*/ 	.byte	0x07
	.zero		1


	//   ....[25]....
        /*0280*/ 	.word	0x00000890
        /*0284*/ 	.word	0x000000ff
        /*0288*/ 	.word	0x000000d0
        /*028c*/ 	.short	0x0100
        /*028e*/ 	.byte	0x07
	.zero		1


	//   ....[26]....
        /*0290*/ 	.word	0x000008a0
        /*0294*/ 	.word	0x000000ff
        /*0298*/ 	.word	0x000000c8
        /*029c*/ 	.short	0x0100
        /*029e*/ 	.byte	0x07
	.zero		1


	//   ....[27]....
        /*02a0*/ 	.word	0x000008b0
        /*02a4*/ 	.word	0x000000ff
        /*02a8*/ 	.word	0x000000d8
        /*02ac*/ 	.short	0x0100
        /*02ae*/ 	.byte	0x07
	.zero		1


	//   ....[28]....
        /*02b0*/ 	.word	0x000009a0
        /*02b4*/ 	.word	0x000000ff
        /*02b8*/ 	.word	0x000000e0
        /*02bc*/ 	.short	0x0100
        /*02be*/ 	.byte	0x05
	.zero		1


	//   ....[29]....
        /*02c0*/ 	.word	0x000009b0
        /*02c4*/ 	.word	0x000000ff
        /*02c8*/ 	.word	0x000000e8
        /*02cc*/ 	.short	0x0100
        /*02ce*/ 	.byte	0x05
	.zero		1


	//   ....[30]....
        /*02d0*/ 	.word	0x00000af0
        /*02d4*/ 	.word	0x000000ff
        /*02d8*/ 	.word	0x000000f0
        /*02dc*/ 	.short	0x0100
        /*02de*/ 	.byte	0x05
	.zero		1


	//   ....[31]....
        /*02e0*/ 	.word	0x00000b00
        /*02e4*/ 	.word	0x000000ff
        /*02e8*/ 	.word	0x00000100
        /*02ec*/ 	.short	0x0100
        /*02ee*/ 	.byte	0x05
	.zero		1


	//   ....[32]....
        /*02f0*/ 	.word	0x00000b10
        /*02f4*/ 	.word	0x000000ff
        /*02f8*/ 	.word	0x000000f8
        /*02fc*/ 	.short	0x0100
        /*02fe*/ 	.byte	0x05
	.zero		1


	//   ....[33]....
        /*0300*/ 	.word	0x00000b20
        /*0304*/ 	.word	0x000000ff
        /*0308*/ 	.word	0x00000108
        /*030c*/ 	.short	0x0100
        /*030e*/ 	.byte	0x05
	.zero		1


	//   ....[34]....
        /*0310*/ 	.word	0x00000c50
        /*0314*/ 	.word	0x000000ff
        /*0318*/ 	.word	0x00000110
        /*031c*/ 	.short	0x0100
        /*031e*/ 	.byte	0x07
	.zero		1


	//   ....[35]....
        /*0320*/ 	.word	0x00000c60
        /*0324*/ 	.word	0x000000ff
        /*0328*/ 	.word	0x00000130
        /*032c*/ 	.short	0x0100
        /*032e*/ 	.byte	0x07
	.zero		1


	//   ....[36]....
        /*0330*/ 	.word	0x00000c70
        /*0334*/ 	.word	0x000000ff
        /*0338*/ 	.word	0x00000118
        /*033c*/ 	.short	0x0100
        /*033e*/ 	.byte	0x07
	.zero		1


	//   ....[37]....
        /*0340*/ 	.word	0x00000c80
        /*0344*/ 	.word	0x000000ff
        /*0348*/ 	.word	0x00000138
        /*034c*/ 	.short	0x0100
        /*034e*/ 	.byte	0x07
	.zero		1


	//   ....[38]....
        /*0350*/ 	.word	0x00000c90
        /*0354*/ 	.word	0x000000ff
        /*0358*/ 	.word	0x00000120
        /*035c*/ 	.short	0x0100
        /*035e*/ 	.byte	0x07
	.zero		1


	//   ....[39]....
        /*0360*/ 	.word	0x00000ca0
        /*0364*/ 	.word	0x000000ff
        /*0368*/ 	.word	0x00000140
        /*036c*/ 	.short	0x0100
        /*036e*/ 	.byte	0x07
	.zero		1


	//   ....[40]....
        /*0370*/ 	.word	0x00000cb0
        /*0374*/ 	.word	0x000000ff
        /*0378*/ 	.word	0x00000128
        /*037c*/ 	.short	0x0100
        /*037e*/ 	.byte	0x07
	.zero		1


	//   ....[41]....
        /*0380*/ 	.word	0x00000cc0
        /*0384*/ 	.word	0x000000ff
        /*0388*/ 	.word	0x00000148
        /*038c*/ 	.short	0x0100
        /*038e*/ 	.byte	0x07
	.zero		1


	//   ....[42]....
        /*0390*/ 	.word	0x00000db0
        /*0394*/ 	.word	0x000000ff
        /*0398*/ 	.word	0x00000150
        /*039c*/ 	.short	0x0100
        /*039e*/ 	.byte	0x05
	.zero		1


	//   ....[43]....
        /*03a0*/ 	.word	0x00000dc0
        /*03a4*/ 	.word	0x000000ff
        /*03a8*/ 	.word	0x00000160
        /*03ac*/ 	.short	0x0100
        /*03ae*/ 	.byte	0x05
	.zero		1


	//   ....[44]....
        /*03b0*/ 	.word	0x00000dd0
        /*03b4*/ 	.word	0x000000ff
        /*03b8*/ 	.word	0x00000158
        /*03bc*/ 	.short	0x0100
        /*03be*/ 	.byte	0x05
	.zero		1


	//   ....[45]....
        /*03c0*/ 	.word	0x00000de0
        /*03c4*/ 	.word	0x000000ff
        /*03c8*/ 	.word	0x00000168
        /*03cc*/ 	.short	0x0100
        /*03ce*/ 	.byte	0x05
	.zero		1


	//   ....[46]....
        /*03d0*/ 	.word	0x000016b0
        /*03d4*/ 	.word	0x00000003
        /*03d8*/ 	.word	0x00000160
        /*03dc*/ 	.short	0x010a
        /*03de*/ 	.byte	0xff
	.zero		1


	//   ....[47]....
        /*03e0*/ 	.word	0x000016e0
        /*03e4*/ 	.word	0x00000003
        /*03e8*/ 	.word	0x00000150
        /*03ec*/ 	.short	0x0101
        /*03ee*/ 	.byte	0xff
	.zero		1


	//   ....[48]....
        /*03f0*/ 	.word	0x000017b0
        /*03f4*/ 	.word	0x000000ff
        /*03f8*/ 	.word	0x00000060
        /*03fc*/ 	.short	0x010a
        /*03fe*/ 	.byte	0x08
	.zero		1


	//   ....[49]....
        /*0400*/ 	.word	0x00001850
        /*0404*/ 	.word	0x000000ff
        /*0408*/ 	.word	0x00000060
        /*040c*/ 	.short	0x010a
        /*040e*/ 	.byte	0x21
	.zero		1


	//   ....[50]....
        /*0410*/ 	.word	0x000019b0
        /*0414*/ 	.word	0x000000ff
        /*0418*/ 	.word	0x00000060
        /*041c*/ 	.short	0x010a
        /*041e*/ 	.byte	0x08
	.zero		1


	//   ....[51]....
        /*0420*/ 	.word	0x00001aa0
        /*0424*/ 	.word	0x000000ff
        /*0428*/ 	.word	0x000000e8
        /*042c*/ 	.short	0x0101
        /*042e*/ 	.byte	0x04
	.zero		1


	//   ....[52]....
        /*0430*/ 	.word	0x00001ac0
        /*0434*/ 	.word	0x000000ff
        /*0438*/ 	.word	0x00000060
        /*043c*/ 	.short	0x010a
        /*043e*/ 	.byte	0x08
	.zero		1


	//   ....[53]....
        /*0440*/ 	.word	0x00001b40
        /*0444*/ 	.word	0x000000ff
        /*0448*/ 	.word	0x00000060
        /*044c*/ 	.short	0x010a
        /*044e*/ 	.byte	0x11
	.zero		1


	//   ....[54]....
        /*0450*/ 	.word	0x00001ca0
        /*0454*/ 	.word	0x000000ff
        /*0458*/ 	.word	0x00000060
        /*045c*/ 	.short	0x010a
        /*045e*/ 	.byte	0x08
	.zero		1


	//   ....[55]....
        /*0460*/ 	.word	0x00001dc0
        /*0464*/ 	.word	0x00000002
        /*0468*/ 	.word	0x000000f0
        /*046c*/ 	.short	0x010a
        /*046e*/ 	.byte	0xff
	.zero		1


	//   ....[56]....
        /*0470*/ 	.word	0x00001e80
        /*0474*/ 	.word	0x00000002
        /*0478*/ 	.word	0x00000000
        /*047c*/ 	.short	0x0101
        /*047e*/ 	.byte	0xff
	.zero		1


	//   ....[57]....
        /*0480*/ 	.word	0x000023e0
        /*0484*/ 	.word	0x000000ff
        /*0488*/ 	.word	0x00000000
        /*048c*/ 	.short	0x010a
        /*048e*/ 	.byte	0x05
	.zero		1


	//   ....[58]....
        /*0490*/ 	.word	0x00002470
        /*0494*/ 	.word	0x000000ff
        /*0498*/ 	.word	0x00000000
        /*049c*/ 	.short	0x010a
        /*049e*/ 	.byte	0x05
	.zero		1


	//   ....[59]....
        /*04a0*/ 	.word	0x00002500
        /*04a4*/ 	.word	0x000000ff
        /*04a8*/ 	.word	0x00000000
        /*04ac*/ 	.short	0x010a
        /*04ae*/ 	.byte	0x05
	.zero		1


	//   ....[60]....
        /*04b0*/ 	.word	0x00002590
        /*04b4*/ 	.word	0x000000ff
        /*04b8*/ 	.word	0x00000000
        /*04bc*/ 	.short	0x010a
        /*04be*/ 	.byte	0x05
	.zero		1


	//   ....[61]....
        /*04c0*/ 	.word	0x00002620
        /*04c4*/ 	.word	0x000000ff
        /*04c8*/ 	.word	0x00000000
        /*04cc*/ 	.short	0x010a
        /*04ce*/ 	.byte	0x05
	.zero		1


	//   ....[62]....
        /*04d0*/ 	.word	0x000026b0
        /*04d4*/ 	.word	0x000000ff
        /*04d8*/ 	.word	0x00000000
        /*04dc*/ 	.short	0x010a
        /*04de*/ 	.byte	0x05
	.zero		1


	//   ....[63]....
        /*04e0*/ 	.word	0x00002740
        /*04e4*/ 	.word	0x000000ff
        /*04e8*/ 	.word	0x00000000
        /*04ec*/ 	.short	0x010a
        /*04ee*/ 	.byte	0x05
	.zero		1


	//   ....[64]....
        /*04f0*/ 	.word	0x000027d0
        /*04f4*/ 	.word	0x000000ff
        /*04f8*/ 	.word	0x00000000
        /*04fc*/ 	.short	0x010a
        /*04fe*/ 	.byte	0x05
	.zero		1


	//   ....[65]....
        /*0500*/ 	.word	0x00002860
        /*0504*/ 	.word	0x000000ff
        /*0508*/ 	.word	0x00000000
        /*050c*/ 	.short	0x010a
        /*050e*/ 	.byte	0x05
	.zero		1


	//   ....[66]....
        /*0510*/ 	.word	0x000028f0
        /*0514*/ 	.word	0x000000ff
        /*0518*/ 	.word	0x00000000
        /*051c*/ 	.short	0x010a
        /*051e*/ 	.byte	0x05
	.zero		1


	//   ....[67]....
        /*0520*/ 	.word	0x00002980
        /*0524*/ 	.word	0x000000ff
        /*0528*/ 	.word	0x00000000
        /*052c*/ 	.short	0x010a
        /*052e*/ 	.byte	0x05
	.zero		1


	//   ....[68]....
        /*0530*/ 	.word	0x00002a20
        /*0534*/ 	.word	0x00000000
        /*0538*/ 	.word	0x00000000
        /*053c*/ 	.short	0x010a
        /*053e*/ 	.byte	0xff
	.zero		1


	//   ....[69]....
        /*0540*/ 	.word	0x00002b40
        /*0544*/ 	.word	0x00000000
        /*0548*/ 	.word	0x00000150
        /*054c*/ 	.short	0x010a
        /*054e*/ 	.byte	0xff
	.zero		1


	//   ....[70]....
        /*0550*/ 	.word	0x00002ba0
        /*0554*/ 	.word	0x00000004
        /*0558*/ 	.word	0x00000000
        /*055c*/ 	.short	0x0101
        /*055e*/ 	.byte	0xff
	.zero		1


	//   ....[71]....
        /*0560*/ 	.word	0x00002bc0
        /*0564*/ 	.word	0x000000ff
        /*0568*/ 	.word	0x00000100
        /*056c*/ 	.short	0x010a
        /*056e*/ 	.byte	0x05
	.zero		1


	//   ....[72]....
        /*0570*/ 	.word	0x00002ce0
        /*0574*/ 	.word	0x00000000
        /*0578*/ 	.word	0x000000f0
        /*057c*/ 	.short	0x010a
        /*057e*/ 	.byte	0xff
	.zero		1


	//   ....[73]....
        /*0580*/ 	.word	0x00002df0
        /*0584*/ 	.word	0x00000000
        /*0588*/ 	.word	0x00000000
        /*058c*/ 	.short	0x0101
        /*058e*/ 	.byte	0xff
	.zero		1


	//   ....[74]....
        /*0590*/ 	.word	0x00002e80
        /*0594*/ 	.word	0x000000ff
        /*0598*/ 	.word	0x00000100
        /*059c*/ 	.short	0x0106
        /*059e*/ 	.byte	0x05
	.zero		1


	//   ....[75]....
        /*05a0*/ 	.word	0x00002ea0
        /*05a4*/ 	.word	0x000000ff
        /*05a8*/ 	.word	0x00000100
        /*05ac*/ 	.short	0x010a
        /*05ae*/ 	.byte	0x05
	.zero		1


	//   ....[76]....
        /*05b0*/ 	.word	0x00002f30
        /*05b4*/ 	.word	0x000000ff
        /*05b8*/ 	.word	0x00000100
        /*05bc*/ 	.short	0x0106
        /*05be*/ 	.byte	0x04
	.zero		1


	//   ....[77]....
        /*05c0*/ 	.word	0x00002f70
        /*05c4*/ 	.word	0x00000000
        /*05c8*/ 	.word	0x00000100
        /*05cc*/ 	.short	0x010a
        /*05ce*/ 	.byte	0xff
	.zero		1


	//   ....[78]....
        /*05d0*/ 	.word	0x00003470
        /*05d4*/ 	.word	0x00000000
        /*05d8*/ 	.word	0x000000f0
        /*05dc*/ 	.short	0x010a
        /*05de*/ 	.byte	0xff
	.zero		1


	//   ....[79]....
        /*05e0*/ 	.word	0x00003580
        /*05e4*/ 	.word	0x00000003
        /*05e8*/ 	.word	0x00000000
        /*05ec*/ 	.short	0x0101
        /*05ee*/ 	.byte	0xff
	.zero		1


	//   ....[80]....
        /*05f0*/ 	.word	0x00003590
        /*05f4*/ 	.word	0x000000ff
        /*05f8*/ 	.word	0x00000000
        /*05fc*/ 	.short	0x010a
        /*05fe*/ 	.byte	0x04
	.zero		1


	//   ....[81]....
        /*0600*/ 	.word	0x000035b0
        /*0604*/ 	.word	0x000000ff
        /*0608*/ 	.word	0x00000130
        /*060c*/ 	.short	0x010a
        /*060e*/ 	.byte	0x08
	.zero		1


	//   ....[82]....
        /*0610*/ 	.word	0x00003680
        /*0614*/ 	.word	0x000000ff
        /*0618*/ 	.word	0x00000000
        /*061c*/ 	.short	0x010a
        /*061e*/ 	.byte	0x07
	.zero		1


	//   ....[83]....
        /*0620*/ 	.word	0x000037c0
        /*0624*/ 	.word	0x000000ff
        /*0628*/ 	.word	0x00000000
        /*062c*/ 	.short	0x010a
        /*062e*/ 	.byte	0x04
	.zero		1


	//   ....[84]....
        /*0630*/ 	.word	0x000039b0
        /*0634*/ 	.word	0x000000ff
        /*0638*/ 	.word	0x00000000
        /*063c*/ 	.short	0x010a
        /*063e*/ 	.byte	0x05
	.zero		1


	//   ....[85]....
        /*0640*/ 	.word	0x00003a40
        /*0644*/ 	.word	0x000000ff
        /*0648*/ 	.word	0x00000000
        /*064c*/ 	.short	0x010a
        /*064e*/ 	.byte	0x05
	.zero		1


	//   ....[86]....
        /*0650*/ 	.word	0x00003ad0
        /*0654*/ 	.word	0x000000ff
        /*0658*/ 	.word	0x00000000
        /*065c*/ 	.short	0x010a
        /*065e*/ 	.byte	0x05
	.zero		1


	//   ....[87]....
        /*0660*/ 	.word	0x00003b60
        /*0664*/ 	.word	0x000000ff
        /*0668*/ 	.word	0x00000000
        /*066c*/ 	.short	0x010a
        /*066e*/ 	.byte	0x07
	.zero		1


	//   ....[88]....
        /*0670*/ 	.word	0x00003fc0
        /*0674*/ 	.word	0x00000000
        /*0678*/ 	.word	0x000000f0
        /*067c*/ 	.short	0x010a
        /*067e*/ 	.byte	0xff
	.zero		1


	//   ....[89]....
        /*0680*/ 	.word	0x00004080
        /*0684*/ 	.word	0x00000000
        /*0688*/ 	.word	0x00000000
        /*068c*/ 	.short	0x0101
        /*068e*/ 	.byte	0xff
	.zero		1


	//   ....[90]....
        /*0690*/ 	.word	0x000043a0
        /*0694*/ 	.word	0x000000ff
        /*0698*/ 	.word	0x000000e8
        /*069c*/ 	.short	0x010a
        /*069e*/ 	.byte	0x07
	.zero		1


	//   ....[91]....
        /*06a0*/ 	.word	0x00004590
        /*06a4*/ 	.word	0x000000ff
        /*06a8*/ 	.word	0x000000d0
        /*06ac*/ 	.short	0x010a
        /*06ae*/ 	.byte	0x07
	.zero		1


	//   ....[92]....
        /*06b0*/ 	.word	0x00004760
        /*06b4*/ 	.word	0x000000ff
        /*06b8*/ 	.word	0x000000c0
        /*06bc*/ 	.short	0x010b
        /*06be*/ 	.byte	0x07
	.zero		1


	//   ....[93]....
        /*06c0*/ 	.word	0x000047d0
        /*06c4*/ 	.word	0x000000ff
        /*06c8*/ 	.word	0x00000000
        /*06cc*/ 	.short	0x0101
        /*06ce*/ 	.byte	0x08
	.zero		1


	//   ....[94]....
        /*06d0*/ 	.word	0x00004800
        /*06d4*/ 	.word	0x000000ff
        /*06d8*/ 	.word	0x000000d8
        /*06dc*/ 	.short	0x010a
        /*06de*/ 	.byte	0x07
	.zero		1


	//   ....[95]....
        /*06e0*/ 	.word	0x00004a10
        /*06e4*/ 	.word	0x000000ff
        /*06e8*/ 	.word	0x000000c8
        /*06ec*/ 	.short	0x010b
        /*06ee*/ 	.byte	0x07
	.zero		1


	//   ....[96]....
        /*06f0*/ 	.word	0x00004a30
        /*06f4*/ 	.word	0x000000ff
        /*06f8*/ 	.word	0x00000000
        /*06fc*/ 	.short	0x0101
        /*06fe*/ 	.byte	0x0d
	.zero		1


	//   ....[97]....
        /*0700*/ 	.word	0x00004a60
        /*0704*/ 	.word	0x000000ff
        /*0708*/ 	.word	0x000000d0
        /*070c*/ 	.short	0x010a
        /*070e*/ 	.byte	0x07
	.zero		1


	//   ....[98]....
        /*0710*/ 	.word	0x00004aa0
        /*0714*/ 	.word	0x00000000
        /*0718*/ 	.word	0x000000d8
        /*071c*/ 	.short	0x010a
        /*071e*/ 	.byte	0xff
	.zero		1


	//   ....[99]....
        /*0720*/ 	.word	0x00004dd0
        /*0724*/ 	.word	0x00000000
        /*0728*/ 	.word	0x000000f0
        /*072c*/ 	.short	0x010a
        /*072e*/ 	.byte	0xff
	.zero		1


	//   ....[100]....
        /*0730*/ 	.word	0x00004ee0
        /*0734*/ 	.word	0x00000000
        /*0738*/ 	.word	0x00000000
        /*073c*/ 	.short	0x0101
        /*073e*/ 	.byte	0xff
	.zero		1


	//   ....[101]....
        /*0740*/ 	.word	0x00005940
        /*0744*/ 	.word	0x00000003
        /*0748*/ 	.word	0x000000c0
        /*074c*/ 	.short	0x010a
        /*074e*/ 	.byte	0xff
	.zero		1


	//   ....[102]....
        /*0750*/ 	.word	0x00005980
        /*0754*/ 	.word	0x000000cf
        /*0758*/ 	.word	0x00000110
        /*075c*/ 	.short	0x010a
        /*075e*/ 	.byte	0xff
	.zero		1


	//   ....[103]....
        /*0760*/ 	.word	0x00005ab0
        /*0764*/ 	.word	0x00000003
        /*0768*/ 	.word	0x000000c0
        /*076c*/ 	.short	0x010a
        /*076e*/ 	.byte	0xff
	.zero		1


	//   ....[104]....
        /*0770*/ 	.word	0x00005c10
        /*0774*/ 	.word	0x00000000
        /*0778*/ 	.word	0x00000000
        /*077c*/ 	.short	0x0101
        /*077e*/ 	.byte	0xff
	.zero		1


	//   ....[105]....
        /*0780*/ 	.word	0x00005c70
        /*0784*/ 	.word	0x000000cf
        /*0788*/ 	.word	0x00000110
        /*078c*/ 	.short	0x010a
        /*078e*/ 	.byte	0xff
	.zero		1


	//   ....[106]....
        /*0790*/ 	.word	0x00007020
        /*0794*/ 	.word	0x000000d2
        /*0798*/ 	.word	0x000000c0
        /*079c*/ 	.short	0x010a
        /*079e*/ 	.byte	0xff
	.zero		1


	//   ....[107]....
        /*07a0*/ 	.word	0x000070f0
        /*07a4*/ 	.word	0x000000d2
        /*07a8*/ 	.word	0x000000c0
        /*07ac*/ 	.short	0x010a
        /*07ae*/ 	.byte	0xff
	.zero		1


	//   ....[108]....
        /*07b0*/ 	.word	0x00007230
        /*07b4*/ 	.word	0x00000003
        /*07b8*/ 	.word	0x00000000
        /*07bc*/ 	.short	0x0101
        /*07be*/ 	.byte	0xff
	.zero		1


	//   ....[109]....
        /*07c0*/ 	.word	0x00007740
        /*07c4*/ 	.word	0x000000ff
        /*07c8*/ 	.word	0x00000000
        /*07cc*/ 	.short	0x0101
        /*07ce*/ 	.byte	0x05
	.zero		1


	//   ....[110]....
        /*07d0*/ 	.word	0x000086c0
        /*07d4*/ 	.word	0x00000003
        /*07d8*/ 	.word	0x00000160
        /*07dc*/ 	.short	0x010a
        /*07de*/ 	.byte	0xff
	.zero		1


	//   ....[111]....
        /*07e0*/ 	.word	0x00008720
        /*07e4*/ 	.word	0x00000002
        /*07e8*/ 	.word	0x00000060
        /*07ec*/ 	.short	0x010a
        /*07ee*/ 	.byte	0xff
	.zero		1


	//   ....[112]....
        /*07f0*/ 	.word	0x00008780
        /*07f4*/ 	.word	0x00000002
        /*07f8*/ 	.word	0x00000060
        /*07fc*/ 	.short	0x010a
        /*07fe*/ 	.byte	0xff
	.zero		1


	//   ....[113]....
        /*0800*/ 	.word	0x000087d0
        /*0804*/ 	.word	0x00000002
        /*0808*/ 	.word	0x000000f0
        /*080c*/ 	.short	0x010a
        /*080e*/ 	.byte	0xff
	.zero		1


	//   ....[114]....
        /*0810*/ 	.word	0x00008830
        /*0814*/ 	.word	0x00000000
        /*0818*/ 	.word	0x00000000
        /*081c*/ 	.short	0x010a
        /*081e*/ 	.byte	0xff
	.zero		1


	//   ....[115]....
        /*0820*/ 	.word	0x00008890
        /*0824*/ 	.word	0x00000000
        /*0828*/ 	.word	0x00000000
        /*082c*/ 	.short	0x010a
        /*082e*/ 	.byte	0xff
	.zero		1


	//   ....[116]....
        /*0830*/ 	.word	0x000088f0
        /*0834*/ 	.word	0x00000000
        /*0838*/ 	.word	0x00000000
        /*083c*/ 	.short	0x010a
        /*083e*/ 	.byte	0xff
	.zero		1


	//   ....[117]....
        /*0840*/ 	.word	0x00008950
        /*0844*/ 	.word	0x00000000
        /*0848*/ 	.word	0x00000000
        /*084c*/ 	.short	0x010a
        /*084e*/ 	.byte	0xff
	.zero		1


	//   ....[118]....
        /*0850*/ 	.word	0x000089b0
        /*0854*/ 	.word	0x00000000
        /*0858*/ 	.word	0x00000000
        /*085c*/ 	.short	0x010a
        /*085e*/ 	.byte	0xff
	.zero		1


	//   ....[119]....
        /*0860*/ 	.word	0x00008a10
        /*0864*/ 	.word	0x00000000
        /*0868*/ 	.word	0x00000000
        /*086c*/ 	.short	0x010a
        /*086e*/ 	.byte	0xff
	.zero		1


	//   ....[120]....
        /*0870*/ 	.word	0x00008a70
        /*0874*/ 	.word	0x00000000
        /*0878*/ 	.word	0x00000000
        /*087c*/ 	.short	0x010a
        /*087e*/ 	.byte	0xff
	.zero		1


	//   ....[121]....
        /*0880*/ 	.word	0x00008ad0
        /*0884*/ 	.word	0x00000000
        /*0888*/ 	.word	0x00000000
        /*088c*/ 	.short	0x010a
        /*088e*/ 	.byte	0xff
	.zero		1


	//   ....[122]....
        /*0890*/ 	.word	0x00008b30
        /*0894*/ 	.word	0x00000000
        /*0898*/ 	.word	0x00000000
        /*089c*/ 	.short	0x010a
        /*089e*/ 	.byte	0xff
	.zero		1


	//   ....[123]....
        /*08a0*/ 	.word	0x00008b90
        /*08a4*/ 	.word	0x00000000
        /*08a8*/ 	.word	0x00000000
        /*08ac*/ 	.short	0x010a
        /*08ae*/ 	.byte	0xff
	.zero		1


	//   ....[124]....
        /*08b0*/ 	.word	0x00008bf0
        /*08b4*/ 	.word	0x00000000
        /*08b8*/ 	.word	0x00000000
        /*08bc*/ 	.short	0x010a
        /*08be*/ 	.byte	0xff
	.zero		1


	//   ....[125]....
        /*08c0*/ 	.word	0x00008c40
        /*08c4*/ 	.word	0x00000000
        /*08c8*/ 	.word	0x00000150
        /*08cc*/ 	.short	0x010a
        /*08ce*/ 	.byte	0xff
	.zero		1


	//   ....[126]....
        /*08d0*/ 	.word	0x00008ca0
        /*08d4*/ 	.word	0x00000000
        /*08d8*/ 	.word	0x00000100
        /*08dc*/ 	.short	0x010a
        /*08de*/ 	.byte	0xff
	.zero		1


	//   ....[127]....
        /*08e0*/ 	.word	0x00008cf0
        /*08e4*/ 	.word	0x00000000
        /*08e8*/ 	.word	0x000000f0
        /*08ec*/ 	.short	0x010a
        /*08ee*/ 	.byte	0xff
	.zero		1


	//   ....[128]....
        /*08f0*/ 	.word	0x00008d50
        /*08f4*/ 	.word	0x00000000
        /*08f8*/ 	.word	0x00000100
        /*08fc*/ 	.short	0x010a
        /*08fe*/ 	.byte	0xff
	.zero		1


	//   ....[129]....
        /*0900*/ 	.word	0x00008da0
        /*0904*/ 	.word	0x00000000
        /*0908*/ 	.word	0x000000f0
        /*090c*/ 	.short	0x010a
        /*090e*/ 	.byte	0xff
	.zero		1


	//   ....[130]....
        /*0910*/ 	.word	0x00008e00
        /*0914*/ 	.word	0x00000003
        /*0918*/ 	.word	0x00000130
        /*091c*/ 	.short	0x010a
        /*091e*/ 	.byte	0xff
	.zero		1


	//   ....[131]....
        /*0920*/ 	.word	0x00008e60
        /*0924*/ 	.word	0x00000000
        /*0928*/ 	.word	0x00000000
        /*092c*/ 	.short	0x010a
        /*092e*/ 	.byte	0xff
	.zero		1


	//   ....[132]....
        /*0930*/ 	.word	0x00008ec0
        /*0934*/ 	.word	0x00000000
        /*0938*/ 	.word	0x00000000
        /*093c*/ 	.short	0x010a
        /*093e*/ 	.byte	0xff
	.zero		1


	//   ....[133]....
        /*0940*/ 	.word	0x00008f20
        /*0944*/ 	.word	0x00000000
        /*0948*/ 	.word	0x00000000
        /*094c*/ 	.short	0x010a
        /*094e*/ 	.byte	0xff
	.zero		1


	//   ....[134]....
        /*0950*/ 	.word	0x00008f80
        /*0954*/ 	.word	0x00000000
        /*0958*/ 	.word	0x00000000
        /*095c*/ 	.short	0x010a
        /*095e*/ 	.byte	0xff
	.zero		1


	//   ....[135]....
        /*0960*/ 	.word	0x00008fe0
        /*0964*/ 	.word	0x00000000
        /*0968*/ 	.word	0x00000000
        /*096c*/ 	.short	0x010a
        /*096e*/ 	.byte	0xff
	.zero		1


	//   ....[136]....
        /*0970*/ 	.word	0x00009030
        /*0974*/ 	.word	0x00000000
        /*0978*/ 	.word	0x000000f0
        /*097c*/ 	.short	0x010a
        /*097e*/ 	.byte	0xff
	.zero		1


	//   ....[137]....
        /*0980*/ 	.word	0x00009090
        /*0984*/ 	.word	0x00000000
        /*0988*/ 	.word	0x000000e8
        /*098c*/ 	.short	0x010a
        /*098e*/ 	.byte	0xff
	.zero		1


	//   ....[138]....
        /*0990*/ 	.word	0x000090f0
        /*0994*/ 	.word	0x00000003
        /*0998*/ 	.word	0x000000d0
        /*099c*/ 	.short	0x010a
        /*099e*/ 	.byte	0xff
	.zero		1


	//   ....[139]....
        /*09a0*/ 	.word	0x00009150
        /*09a4*/ 	.word	0x00000003
        /*09a8*/ 	.word	0x000000d8
        /*09ac*/ 	.short	0x010a
        /*09ae*/ 	.byte	0xff
	.zero		1


	//   ....[140]....
        /*09b0*/ 	.word	0x000091b0
        /*09b4*/ 	.word	0x00000000
        /*09b8*/ 	.word	0x000000d0
        /*09bc*/ 	.short	0x010a
        /*09be*/ 	.byte	0xff
	.zero		1


	//   ....[141]....
        /*09c0*/ 	.word	0x00009200
        /*09c4*/ 	.word	0x00000000
        /*09c8*/ 	.word	0x000000f0
        /*09cc*/ 	.short	0x010a
        /*09ce*/ 	.byte	0xff
	.zero		1


	//   ....[142]....
        /*09d0*/ 	.word	0x00009250
        /*09d4*/ 	.word	0x00000003
        /*09d8*/ 	.word	0x000000c0
        /*09dc*/ 	.short	0x010a
        /*09de*/ 	.byte	0xff
	.zero		1


	//   ....[143]....
        /*09e0*/ 	.word	0x000092a0
        /*09e4*/ 	.word	0x000000cf
        /*09e8*/ 	.word	0x00000110
        /*09ec*/ 	.short	0x010a
        /*09ee*/ 	.byte	0xff
	.zero		1


	//   ....[144]....
        /*09f0*/ 	.word	0x000092f0
        /*09f4*/ 	.word	0x000000d2
        /*09f8*/ 	.word	0x000000c0
        /*09fc*/ 	.short	0x010a
        /*09fe*/ 	.byte	0xff
	.zero		1


	//----- nvinfo : EIATTR_NUM_MBARRIERS
	.align		4
.L_47:
        /*0a00*/ 	.byte	0x03, 0x38
        /*0a02*/ 	.short	0x002e


	//----- nvinfo : EIATTR_EXIT_INSTR_OFFSETS
	.align		4
        /*0a04*/ 	.byte	0x04, 0x1c
        /*0a06*/ 	.short	(.L_49 - .L_48)


	//   ....[0]....
.L_48:
        /*0a08*/ 	.word	0x00002a50


	//   ....[1]....
        /*0a0c*/ 	.word	0x00002f40


	//   ....[2]....
        /*0a10*/ 	.word	0x00002fa0


	//   ....[3]....
        /*0a14*/ 	.word	0x00003dc0


	//   ....[4]....
        /*0a18*/ 	.word	0x00004ad0


	//   ....[5]....
        /*0a1c*/ 	.word	0x00004b10


	//   ....[6]....
        /*0a20*/ 	.word	0x000086b0


	//----- nvinfo : EIATTR_MAX_THREADS
	.align		4
.L_49:
        /*0a24*/ 	.byte	0x04, 0x05
        /*0a26*/ 	.short	(.L_51 - .L_50)
.L_50:
        /*0a28*/ 	.word	0x00000100
        /*0a2c*/ 	.word	0x00000001
        /*0a30*/ 	.word	0x00000001


	//----- nvinfo : EIATTR_CRS_STACK_SIZE
	.align		4
.L_51:
        /*0a34*/ 	.byte	0x04, 0x1e
        /*0a36*/ 	.short	(.L_53 - .L_52)
.L_52:
        /*0a38*/ 	.word	0x00000000


	//----- nvinfo : EIATTR_CBANK_PARAM_SIZE
	.align		4
.L_53:
        /*0a3c*/ 	.byte	0x03, 0x19
        /*0a3e*/ 	.short	0x0800


	//----- nvinfo : EIATTR_PARAM_CBANK
	.align		4
        /*0a40*/ 	.byte	0x04, 0x0a
        /*0a42*/ 	.short	(.L_55 - .L_54)
	.align		4
.L_54:
        /*0a44*/ 	.word	index@(.nv.constant0._ZN7cutlass13device_kernelINS_4gemm6kernel13GemmUniversalIN4cute5tupleIJiiiiEEENS1_10collective13CollectiveMmaINS1_35MainloopSm100TmaUmmaWarpSpecializedILi12ELi2ELi4ENS5_IJNS4_1CILi1EEESB_SB_EEEEENS5_IJNSA_ILi128EEESE_NSA_ILi64EEEEEENS_12float_e5m2_tENS5_IJlSB_lEEESH_SI_NS4_8TiledMMAINS4_8MMA_AtomIJNS4_10MMA_TraitsINS4_19SM100_MMA_F8F6F4_SSEJSH_SH_fSE_SE_NS4_17integral_constantINS4_4UMMA5MajorELSP_0EEESQ_NSN_INSO_7ScaleInELSR_0EEESS_EEEEEENS4_6LayoutISC_NS5_IJNSA_ILi0EEESW_SW_EEEEENS5_IJNS4_10UnderscoreESZ_SZ_EEEEENS4_13SM90_TMA_LOADENS4_14ComposedLayoutINS4_7SwizzleILi2ELi4ELi3EEENS4_18smem_ptr_flag_bitsILi8EEENSV_INS5_IJNSA_ILi8EEESF_EEENS5_IJSF_SB_EEEEEEEvNS4_8identityES12_S1C_vS1D_EENS_8epilogue10collective18CollectiveEpilogueINS1F_23Sm100TmaWarpSpecializedILi2ELi2ELi64ELb0ELb0EEEJSG_NS5_IJNSV_ISE_SB_EENSV_ISF_SB_EEEEESH_SI_SH_SI_NS1F_6fusion15FusionCallbacksIS1J_NS1N_17LinearCombinationISH_fSH_fLNS_15FloatRoundStyleE2EEESG_S1M_JEEENS4_5SM1004TMEM4LOAD26SM100_TMEM_LOAD_32dp32b64xES12_S1C_NS4_39AutoVectorizingCopyWithAssumedAlignmentILi128EEENS4_14SM90_TMA_STOREES1C_S1Y_S1Y_EEEvvEEEEvNT_6ParamsE)
        /*0a48*/ 	.short	0x0380
        /*0a4a*/ 	.short	0x0800


	//----- nvinfo : EIATTR_SW_WAR
	.align		4
.L_55:
        /*0a4c*/ 	.byte	0x04, 0x36
        /*0a4e*/ 	.short	(.L_57 - .L_56)
.L_56:
        /*0a50*/ 	.word	0x00000008
.L_57:


//--------------------- .nv.callgraph             --------------------------
	.section	.nv.callgraph,"",@"SHT_CUDA_CALLGRAPH"
	.align	4
	.sectionentsize	8
	.align		4
        /*0000*/ 	.word	0x00000000
	.align		4
        /*0004*/ 	.word	0xffffffff
	.align		4
        /*0008*/ 	.word	index@(_ZN7cutlass13device_kernelINS_4gemm6kernel13GemmUniversalIN4cute5tupleIJiiiiEEENS1_10collective13CollectiveMmaINS1_35MainloopSm100TmaUmmaWarpSpecializedILi12ELi2ELi4ENS5_IJNS4_1CILi1EEESB_SB_EEEEENS5_IJNSA_ILi128EEESE_NSA_ILi64EEEEEENS_12float_e5m2_tENS5_IJlSB_lEEESH_SI_NS4_8TiledMMAINS4_8MMA_AtomIJNS4_10MMA_TraitsINS4_19SM100_MMA_F8F6F4_SSEJSH_SH_fSE_SE_NS4_17integral_constantINS4_4UMMA5MajorELSP_0EEESQ_NSN_INSO_7ScaleInELSR_0EEESS_EEEEEENS4_6LayoutISC_NS5_IJNSA_ILi0EEESW_SW_EEEEENS5_IJNS4_10UnderscoreESZ_SZ_EEEEENS4_13SM90_TMA_LOADENS4_14ComposedLayoutINS4_7SwizzleILi2ELi4ELi3EEENS4_18smem_ptr_flag_bitsILi8EEENSV_INS5_IJNSA_ILi8EEESF_EEENS5_IJSF_SB_EEEEEEEvNS4_8identityES12_S1C_vS1D_EENS_8epilogue10collective18CollectiveEpilogueINS1F_23Sm100TmaWarpSpecializedILi2ELi2ELi64ELb0ELb0EEEJSG_NS5_IJNSV_ISE_SB_EENSV_ISF_SB_EEEEESH_SI_SH_SI_NS1F_6fusion15FusionCallbacksIS1J_NS1N_17LinearCombinationISH_fSH_fLNS_15FloatRoundStyleE2EEESG_S1M_JEEENS4_5SM1004TMEM4LOAD26SM100_TMEM_LOAD_32dp32b64xES12_S1C_NS4_39AutoVectorizingCopyWithAssumedAlignmentILi128EEENS4_14SM90_TMA_STOREES1C_S1Y_S1Y_EEEvvEEEEvNT_6ParamsE)
	.align		4
        /*000c*/ 	.word	index@(__assertfail)
	.align		4
        /*0010*/ 	.word	0x00000000
	.align		4
        /*0014*/ 	.word	0xfffffffe
	.align		4
        /*0018*/ 	.word	0x00000000
	.align		4
        /*001c*/ 	.word	0xfffffffd
	.align		4
        /*0020*/ 	.word	0x00000000
	.align		4
        /*0024*/ 	.word	0xfffffffc


//--------------------- .nv.constant4             --------------------------
	.section	.nv.constant4,"a",@progbits
	.align	8
	.align		8
.nv.constant4:
        /*0000*/ 	.dword	__assertfail
	.align		8
        /*0008*/ 	.dword	__unnamed_1
	.align		8
        /*0010*/ 	.dword	__unnamed_2
	.align		8
        /*0018*/ 	.dword	_ZN39_INTERNAL_6f8613f4_4_k_cu_9bcffa1c_78684cuda3std3__45__cpo5beginE
	.align		8
        /*0020*/ 	.dword	_ZN39_INTERNAL_6f8613f4_4_k_cu_9bcffa1c_78684cuda3std3__45__cpo3endE
	.align		8
        /*0028*/ 	.dword	_ZN39_INTERNAL_6f8613f4_4_k_cu_9bcffa1c_78684cuda3std3__45__cpo6cbeginE
	.align		8
        /*0030*/ 	.dword	_ZN39_INTERNAL_6f8613f4_4_k_cu_9bcffa1c_78684cuda3std3__45__cpo4cendE
	.align		8
        /*0038*/ 	.dword	_ZN39_INTERNAL_6f8613f4_4_k_cu_9bcffa1c_78684cuda3std3__441_GLOBAL__N__6f8613f4_4_k_cu_9bcffa1c_78686ignoreE
	.align		8
        /*0040*/ 	.dword	_ZN39_INTERNAL_6f8613f4_4_k_cu_9bcffa1c_78684cuda3std3__419piecewise_constructE
	.align		8
        /*0048*/ 	.dword	_ZN39_INTERNAL_6f8613f4_4_k_cu_9bcffa1c_78684cuda3std3__48in_placeE
	.align		8
        /*0050*/ 	.dword	_ZN39_INTERNAL_6f8613f4_4_k_cu_9bcffa1c_78684cuda3std6ranges3__45__cpo4swapE
	.align		8
        /*0058*/ 	.dword	_ZN39_INTERNAL_6f8613f4_4_k_cu_9bcffa1c_78684cuda3std6ranges3__45__cpo9iter_moveE
	.align		8
        /*0060*/ 	.dword	_ZN39_INTERNAL_6f8613f4_4_k_cu_9bcffa1c_78684cute7productE
	.align		8
        /*0068*/ 	.dword	_ZN39_INTERNAL_6f8613f4_4_k_cu_9bcffa1c_78684cute1_E
	.align		8
        /*0070*/ 	.dword	$str$25
	.align		8
        /*0078*/ 	.dword	$str$26
	.align		8
        /*0080*/ 	.dword	$str$27
	.align		8
        /*0088*/ 	.dword	$str$28


//--------------------- .text._ZN7cutlass13device_kernelINS_4gemm6kernel13GemmUniversalIN4cute5tupleIJiiiiEEENS1_10collective13CollectiveMmaINS1_35MainloopSm100TmaUmmaWarpSpecializedILi12ELi2ELi4ENS5_IJNS4_1CILi1EEESB_SB_EEEEENS5_IJNSA_ILi128EEESE_NSA_ILi64EEEEEENS_12float_e5m2_tENS5_IJlSB_lEEESH_SI_NS4_8TiledMMAINS4_8MMA_AtomIJNS4_10MMA_TraitsINS4_19SM100_MMA_F8F6F4_SSEJSH_SH_fSE_SE_NS4_17integral_constantINS4_4UMMA5MajorELSP_0EEESQ_NSN_INSO_7ScaleInELSR_0EEESS_EEEEEENS4_6LayoutISC_NS5_IJNSA_ILi0EEESW_SW_EEEEENS5_IJNS4_10UnderscoreESZ_SZ_EEEEENS4_13SM90_TMA_LOADENS4_14ComposedLayoutINS4_7SwizzleILi2ELi4ELi3EEENS4_18smem_ptr_flag_bitsILi8EEENSV_INS5_IJNSA_ILi8EEESF_EEENS5_IJSF_SB_EEEEEEEvNS4_8identityES12_S1C_vS1D_EENS_8epilogue10collective18CollectiveEpilogueINS1F_23Sm100TmaWarpSpecializedILi2ELi2ELi64ELb0ELb0EEEJSG_NS5_IJNSV_ISE_SB_EENSV_ISF_SB_EEEEESH_SI_SH_SI_NS1F_6fusion15FusionCallbacksIS1J_NS1N_17LinearCombinationISH_fSH_fLNS_15FloatRoundStyleE2EEESG_S1M_JEEENS4_5SM1004TMEM4LOAD26SM100_TMEM_LOAD_32dp32b64xES12_S1C_NS4_39AutoVectorizingCopyWithAssumedAlignmentILi128EEENS4_14SM90_TMA_STOREES1C_S1Y_S1Y_EEEvvEEEEvNT_6ParamsE --------------------------
	.section	.text._ZN7cutlass13device_kernelINS_4gemm6kernel13GemmUniversalIN4cute5tupleIJiiiiEEENS1_10collective13CollectiveMmaINS1_35MainloopSm100TmaUmmaWarpSpecializedILi12ELi2ELi4ENS5_IJNS4_1CILi1EEESB_SB_EEEEENS5_IJNSA_ILi128EEESE_NSA_ILi64EEEEEENS_12float_e5m2_tENS5_IJlSB_lEEESH_SI_NS4_8TiledMMAINS4_8MMA_AtomIJNS4_10MMA_TraitsINS4_19SM100_MMA_F8F6F4_SSEJSH_SH_fSE_SE_NS4_17integral_constantINS4_4UMMA5MajorELSP_0EEESQ_NSN_INSO_7ScaleInELSR_0EEESS_EEEEEENS4_6LayoutISC_NS5_IJNSA_ILi0EEESW_SW_EEEEENS5_IJNS4_10UnderscoreESZ_SZ_EEEEENS4_13SM90_TMA_LOADENS4_14ComposedLayoutINS4_7SwizzleILi2ELi4ELi3EEENS4_18smem_ptr_flag_bitsILi8EEENSV_INS5_IJNSA_ILi8EEESF_EEENS5_IJSF_SB_EEEEEEEvNS4_8identityES12_S1C_vS1D_EENS_8epilogue10collective18CollectiveEpilogueINS1F_23Sm100TmaWarpSpecializedILi2ELi2ELi64ELb0ELb0EEEJSG_NS5_IJNSV_ISE_SB_EENSV_ISF_SB_EEEEESH_SI_SH_SI_NS1F_6fusion15FusionCallbacksIS1J_NS1N_17LinearCombinationISH_fSH_fLNS_15FloatRoundStyleE2EEESG_S1M_JEEENS4_5SM1004TMEM4LOAD26SM100_TMEM_LOAD_32dp32b64xES12_S1C_NS4_39AutoVectorizingCopyWithAssumedAlignmentILi128EEENS4_14SM90_TMA_STOREES1C_S1Y_S1Y_EEEvvEEEEvNT_6ParamsE,"ax",@progbits
	.align	128
.text._ZN7cutlass13device_kernelINS_4gemm6kernel13GemmUniversalIN4cute5tupleIJiiiiEEENS1_10collective13CollectiveMmaINS1_35MainloopSm100TmaUmmaWarpSpecializedILi12ELi2ELi4ENS5_IJNS4_1CILi1EEESB_SB_EEEEENS5_IJNSA_ILi128EEESE_NSA_ILi64EEEEEENS_12float_e5m2_tENS5_IJlSB_lEEESH_SI_NS4_8TiledMMAINS4_8MMA_AtomIJNS4_10MMA_TraitsINS4_19SM100_MMA_F8F6F4_SSEJSH_SH_fSE_SE_NS4_17integral_constantINS4_4UMMA5MajorELSP_0EEESQ_NSN_INSO_7ScaleInELSR_0EEESS_EEEEEENS4_6LayoutISC_NS5_IJNSA_ILi0EEESW_SW_EEEEENS5_IJNS4_10UnderscoreESZ_SZ_EEEEENS4_13SM90_TMA_LOADENS4_14ComposedLayoutINS4_7SwizzleILi2ELi4ELi3EEENS4_18smem_ptr_flag_bitsILi8EEENSV_INS5_IJNSA_ILi8EEESF_EEENS5_IJSF_SB_EEEEEEEvNS4_8identityES12_S1C_vS1D_EENS_8epilogue10collective18CollectiveEpilogueINS1F_23Sm100TmaWarpSpecializedILi2ELi2ELi64ELb0ELb0EEEJSG_NS5_IJNSV_ISE_SB_EENSV_ISF_SB_EEEEESH_SI_SH_SI_NS1F_6fusion15FusionCallbacksIS1J_NS1N_17LinearCombinationISH_fSH_fLNS_15FloatRoundStyleE2EEESG_S1M_JEEENS4_5SM1004TMEM4LOAD26SM100_TMEM_LOAD_32dp32b64xES12_S1C_NS4_39AutoVectorizingCopyWithAssumedAlignmentILi128EEENS4_14SM90_TMA_STOREES1C_S1Y_S1Y_EEEvvEEEEvNT_6ParamsE:
        .type           _ZN7cutlass13device_kernelINS_4gemm6kernel13GemmUniversalIN4cute5tupleIJiiiiEEENS1_10collective13CollectiveMmaINS1_35MainloopSm100TmaUmmaWarpSpecializedILi12ELi2ELi4ENS5_IJNS4_1CILi1EEESB_SB_EEEEENS5_IJNSA_ILi128EEESE_NSA_ILi64EEEEEENS_12float_e5m2_tENS5_IJlSB_lEEESH_SI_NS4_8TiledMMAINS4_8MMA_AtomIJNS4_10MMA_TraitsINS4_19SM100_MMA_F8F6F4_SSEJSH_SH_fSE_SE_NS4_17integral_constantINS4_4UMMA5MajorELSP_0EEESQ_NSN_INSO_7ScaleInELSR_0EEESS_EEEEEENS4_6LayoutISC_NS5_IJNSA_ILi0EEESW_SW_EEEEENS5_IJNS4_10UnderscoreESZ_SZ_EEEEENS4_13SM90_TMA_LOADENS4_14ComposedLayoutINS4_7SwizzleILi2ELi4ELi3EEENS4_18smem_ptr_flag_bitsILi8EEENSV_INS5_IJNSA_ILi8EEESF_EEENS5_IJSF_SB_EEEEEEEvNS4_8identityES12_S1C_vS1D_EENS_8epilogue10collective18CollectiveEpilogueINS1F_23Sm100TmaWarpSpecializedILi2ELi2ELi64ELb0ELb0EEEJSG_NS5_IJNSV_ISE_SB_EENSV_ISF_SB_EEEEESH_SI_SH_SI_NS1F_6fusion15FusionCallbacksIS1J_NS1N_17LinearCombinationISH_fSH_fLNS_15FloatRoundStyleE2EEESG_S1M_JEEENS4_5SM1004TMEM4LOAD26SM100_TMEM_LOAD_32dp32b64xES12_S1C_NS4_39AutoVectorizingCopyWithAssumedAlignmentILi128EEENS4_14SM90_TMA_STOREES1C_S1Y_S1Y_EEEvvEEEEvNT_6ParamsE,@function
        .size           _ZN7cutlass13device_kernelINS_4gemm6kernel13GemmUniversalIN4cute5tupleIJiiiiEEENS1_10collective13CollectiveMmaINS1_35MainloopSm100TmaUmmaWarpSpecializedILi12ELi2ELi4ENS5_IJNS4_1CILi1EEESB_SB_EEEEENS5_IJNSA_ILi128EEESE_NSA_ILi64EEEEEENS_12float_e5m2_tENS5_IJlSB_lEEESH_SI_NS4_8TiledMMAINS4_8MMA_AtomIJNS4_10MMA_TraitsINS4_19SM100_MMA_F8F6F4_SSEJSH_SH_fSE_SE_NS4_17integral_constantINS4_4UMMA5MajorELSP_0EEESQ_NSN_INSO_7ScaleInELSR_0EEESS_EEEEEENS4_6LayoutISC_NS5_IJNSA_ILi0EEESW_SW_EEEEENS5_IJNS4_10UnderscoreESZ_SZ_EEEEENS4_13SM90_TMA_LOADENS4_14ComposedLayoutINS4_7SwizzleILi2ELi4ELi3EEENS4_18smem_ptr_flag_bitsILi8EEENSV_INS5_IJNSA_ILi8EEESF_EEENS5_IJSF_SB_EEEEEEEvNS4_8identityES12_S1C_vS1D_EENS_8epilogue10collective18CollectiveEpilogueINS1F_23Sm100TmaWarpSpecializedILi2ELi2ELi64ELb0ELb0EEEJSG_NS5_IJNSV_ISE_SB_EENSV_ISF_SB_EEEEESH_SI_SH_SI_NS1F_6fusion15FusionCallbacksIS1J_NS1N_17LinearCombinationISH_fSH_fLNS_15FloatRoundStyleE2EEESG_S1M_JEEENS4_5SM1004TMEM4LOAD26SM100_TMEM_LOAD_32dp32b64xES12_S1C_NS4_39AutoVectorizingCopyWithAssumedAlignmentILi128EEENS4_14SM90_TMA_STOREES1C_S1Y_S1Y_EEEvvEEEEvNT_6ParamsE,(.L_x_168 - _ZN7cutlass13device_kernelINS_4gemm6kernel13GemmUniversalIN4cute5tupleIJiiiiEEENS1_10collective13CollectiveMmaINS1_35MainloopSm100TmaUmmaWarpSpecializedILi12ELi2ELi4ENS5_IJNS4_1CILi1EEESB_SB_EEEEENS5_IJNSA_ILi128EEESE_NSA_ILi64EEEEEENS_12float_e5m2_tENS5_IJlSB_lEEESH_SI_NS4_8TiledMMAINS4_8MMA_AtomIJNS4_10MMA_TraitsINS4_19SM100_MMA_F8F6F4_SSEJSH_SH_fSE_SE_NS4_17integral_constantINS4_4UMMA5MajorELSP_0EEESQ_NSN_INSO_7ScaleInELSR_0EEESS_EEEEEENS4_6LayoutISC_NS5_IJNSA_ILi0EEESW_SW_EEEEENS5_IJNS4_10UnderscoreESZ_SZ_EEEEENS4_13SM90_TMA_LOADENS4_14ComposedLayoutINS4_7SwizzleILi2ELi4ELi3EEENS4_18smem_ptr_flag_bitsILi8EEENSV_INS5_IJNSA_ILi8EEESF_EEENS5_IJSF_SB_EEEEEEEvNS4_8identityES12_S1C_vS1D_EENS_8epilogue10collective18CollectiveEpilogueINS1F_23Sm100TmaWarpSpecializedILi2ELi2ELi64ELb0ELb0EEEJSG_NS5_IJNSV_ISE_SB_EENSV_ISF_SB_EEEEESH_SI_SH_SI_NS1F_6fusion15FusionCallbacksIS1J_NS1N_17LinearCombinationISH_fSH_fLNS_15FloatRoundStyleE2EEESG_S1M_JEEENS4_5SM1004TMEM4LOAD26SM100_TMEM_LOAD_32dp32b64xES12_S1C_NS4_39AutoVectorizingCopyWithAssumedAlignmentILi128EEENS4_14SM90_TMA_STOREES1C_S1Y_S1Y_EEEvvEEEEvNT_6ParamsE)
        .other          _ZN7cutlass13device_kernelINS_4gemm6kernel13GemmUniversalIN4cute5tupleIJiiiiEEENS1_10collective13CollectiveMmaINS1_35MainloopSm100TmaUmmaWarpSpecializedILi12ELi2ELi4ENS5_IJNS4_1CILi1EEESB_SB_EEEEENS5_IJNSA_ILi128EEESE_NSA_ILi64EEEEEENS_12float_e5m2_tENS5_IJlSB_lEEESH_SI_NS4_8TiledMMAINS4_8MMA_AtomIJNS4_10MMA_TraitsINS4_19SM100_MMA_F8F6F4_SSEJSH_SH_fSE_SE_NS4_17integral_constantINS4_4UMMA5MajorELSP_0EEESQ_NSN_INSO_7ScaleInELSR_0EEESS_EEEEEENS4_6LayoutISC_NS5_IJNSA_ILi0EEESW_SW_EEEEENS5_IJNS4_10UnderscoreESZ_SZ_EEEEENS4_13SM90_TMA_LOADENS4_14ComposedLayoutINS4_7SwizzleILi2ELi4ELi3EEENS4_18smem_ptr_flag_bitsILi8EEENSV_INS5_IJNSA_ILi8EEESF_EEENS5_IJSF_SB_EEEEEEEvNS4_8identityES12_S1C_vS1D_EENS_8epilogue10collective18CollectiveEpilogueINS1F_23Sm100TmaWarpSpecializedILi2ELi2ELi64ELb0ELb0EEEJSG_NS5_IJNSV_ISE_SB_EENSV_ISF_SB_EEEEESH_SI_SH_SI_NS1F_6fusion15FusionCallbacksIS1J_NS1N_17LinearCombinationISH_fSH_fLNS_15FloatRoundStyleE2EEESG_S1M_JEEENS4_5SM1004TMEM4LOAD26SM100_TMEM_LOAD_32dp32b64xES12_S1C_NS4_39AutoVectorizingCopyWithAssumedAlignmentILi128EEENS4_14SM90_TMA_STOREES1C_S1Y_S1Y_EEEvvEEEEvNT_6ParamsE,@"STO_CUDA_ENTRY STV_DEFAULT"
_ZN7cutlass13device_kernelINS_4gemm6kernel13GemmUniversalIN4cute5tupleIJiiiiEEENS1_10collective13CollectiveMmaINS1_35MainloopSm100TmaUmmaWarpSpecializedILi12ELi2ELi4ENS5_IJNS4_1CILi1EEESB_SB_EEEEENS5_IJNSA_ILi128EEESE_NSA_ILi64EEEEEENS_12float_e5m2_tENS5_IJlSB_lEEESH_SI_NS4_8TiledMMAINS4_8MMA_AtomIJNS4_10MMA_TraitsINS4_19SM100_MMA_F8F6F4_SSEJSH_SH_fSE_SE_NS4_17integral_constantINS4_4UMMA5MajorELSP_0EEESQ_NSN_INSO_7ScaleInELSR_0EEESS_EEEEEENS4_6LayoutISC_NS5_IJNSA_ILi0EEESW_SW_EEEEENS5_IJNS4_10UnderscoreESZ_SZ_EEEEENS4_13SM90_TMA_LOADENS4_14ComposedLayoutINS4_7SwizzleILi2ELi4ELi3EEENS4_18smem_ptr_flag_bitsILi8EEENSV_INS5_IJNSA_ILi8EEESF_EEENS5_IJSF_SB_EEEEEEEvNS4_8identityES12_S1C_vS1D_EENS_8epilogue10collective18CollectiveEpilogueINS1F_23Sm100TmaWarpSpecializedILi2ELi2ELi64ELb0ELb0EEEJSG_NS5_IJNSV_ISE_SB_EENSV_ISF_SB_EEEEESH_SI_SH_SI_NS1F_6fusion15FusionCallbacksIS1J_NS1N_17LinearCombinationISH_fSH_fLNS_15FloatRoundStyleE2EEESG_S1M_JEEENS4_5SM1004TMEM4LOAD26SM100_TMEM_LOAD_32dp32b64xES12_S1C_NS4_39AutoVectorizingCopyWithAssumedAlignmentILi128EEENS4_14SM90_TMA_STOREES1C_S1Y_S1Y_EEEvvEEEEvNT_6ParamsE:
[----:B------:R-:W1:Y:S01]  /*0000*/  LDC R1, c[0x0][0x37c] ;  /* 0x0000df00ff017b82 */ /* 0x000e620000000800 */
[----:B------:R-:W2:Y:S01]  /*0010*/  S2R R189, SR_TID.X ;  /* 0x0000000000bd7919 */ /* 0x000ea20000002100 */
[----:B------:R-:W3:Y:S01]  /*0020*/  LDCU.64 UR4, c[0x0][0x890] ;  /* 0x00011200ff0477ac */ /* 0x000ee20008000a00 */
[----:B------:R-:W-:Y:S02]  /*0030*/  PRMT R171, RZ, 0x7610, R171 ;  /* 0x00007610ffab7816 */ /* 0x000fe400000000ab */
[----:B------:R-:W-:Y:S01]  /*0040*/  ELECT P5, URZ, PT ;  /* 0x0000000000ff782f */ /* 0x000fe200038a0000 */
[----:B------:R-:W4:Y:S01]  /*0050*/  LDCU.64 UR46, c[0x0][0x358] ;  /* 0x00006b00ff2e77ac */ /* 0x000f220008000a00 */
[----:B---3--:R-:W-:-:S04]  /*0060*/  UISETP.NE.U32.AND UP0, UPT, UR4, URZ, UPT ;  /* 0x000000ff0400728c */ /* 0x008fc8000bf05070 */
[----:B------:R-:W-:Y:S01]  /*0070*/  UISETP.NE.AND.EX UP0, UPT, UR5, URZ, UPT, UP0 ;  /* 0x000000ff0500728c */ /* 0x000fe2000bf05300 */
[----:B--2---:R-:W-:-:S05]  /*0080*/  SHF.R.U32.HI R173, RZ, 0x5, R189 ;  /* 0x00000005ffad7819 */ /* 0x004fca00000116bd */
[----:B------:R-:W2:Y:S02]  /*0090*/  SHFL.IDX PT, R0, R173, RZ, 0x1f ;  /* 0x00001fffad007589 */ /* 0x000ea400000e0000 */
[----:B--2---:R-:W-:Y:S01]  /*00a0*/  R2UR UR8, R0 ;  /* 0x00000000000872ca */ /* 0x004fe200000e0000 */
[----:B-1--4-:R-:W-:-:S14]  /*00b0*/  BRA.U UP0, `(.L_x_0) ;  /* 0x00000001002c7547 */ /* 0x012fdc000b800000 */
[----:B------:R-:W1:Y:S02]  /*00c0*/  LDCU.64 UR6, c[0x0][0x888] ;  /* 0x00011100ff0677ac */ /* 0x000e640008000a00 */
[----:B-1----:R-:W-:-:S04]  /*00d0*/  UISETP.NE.U32.AND UP0, UPT, UR6, URZ, UPT ;  /* 0x000000ff0600728c */ /* 0x002fc8000bf05070 */
[----:B------:R-:W-:-:S09]  /*00e0*/  UISETP.NE.AND.EX UP0, UPT, UR7, URZ, UPT, UP0 ;  /* 0x000000ff0700728c */ /* 0x000fd2000bf05300 */
[----:B------:R-:W-:Y:S05]  /*00f0*/  BRA.U !UP0, `(.L_x_1) ;  /* 0x0000000108107547 */ /* 0x000fea000b800000 */
[----:B------:R-:W1:Y:S02]  /*0100*/  LDC.64 R2, c[0x0][0x888] ;  /* 0x00022200ff027b82 */ /* 0x000e640000000a00 */
[----:B-1----:R1:W5:Y:S01]  /*0110*/  LDG.E R81, desc[UR46][R2.64] ;  /* 0x0000002e02517981 */ /* 0x002362000c1e1900 */
[----:B------:R-:W-:Y:S01]  /*0120*/  HFMA2 R171, -RZ, RZ, 0, 5.9604644775390625e-08 ;  /* 0x00000001ffab7431 */ /* 0x000fe200000001ff */
[----:B------:R-:W-:Y:S05]  /*0130*/  BRA `(.L_x_0) ;  /* 0x00000000000c7947 */ /* 0x000fea0003800000 */
.L_x_1:
[----:B------:R-:W1:Y:S01]  /*0140*/  LDCU UR6, c[0x0][0x880] ;  /* 0x00011000ff0677ac */ /* 0x000e620008000800 */
[----:B------:R-:W-:Y:S01]  /*0150*/  HFMA2 R171, -RZ, RZ, 0, 5.9604644775390625e-08 ;  /* 0x00000001ffab7431 */ /* 0x000fe200000001ff */
[----:B-1----:R-:W-:-:S07]  /*0160*/  MOV R81, UR6 ;  /* 0x0000000600517c02 */ /* 0x002fce0008000f00 */
.L_x_0:
[----:B------:R-:W2:Y:S02]  /*0170*/  LDCU.64 UR6, c[0x0][0x8b0] ;  /* 0x00011600ff0677ac */ /* 0x000ea40008000a00 */
[----:B--2---:R-:W-:-:S04]  /*0180*/  UISETP.NE.U32.AND UP0, UPT, UR6, URZ, UPT ;  /* 0x000000ff0600728c */ /* 0x004fc8000bf05070 */
[----:B------:R-:W-:-:S09]  /*0190*/  UISETP.NE.AND.EX UP0, UPT, UR7, URZ, UPT, UP0 ;  /* 0x000000ff0700728c */ /* 0x000fd2000bf05300 */
[----:B------:R-:W-:Y:S05]  /*01a0*/  BRA.U UP0, `(.L_x_2) ;  /* 0x0000000100247547 */ /* 0x000fea000b800000 */
[----:B------:R-:W2:Y:S02]  /*01b0*/  LDCU.64 UR6, c[0x0][0x8a8] ;  /* 0x00011500ff0677ac */ /* 0x000ea40008000a00 */
[----:B--2---:R-:W-:-:S04]  /*01c0*/  UISETP.NE.U32.AND UP0, UPT, UR6, URZ, UPT ;  /* 0x000000ff0600728c */ /* 0x004fc8000bf05070 */
[----:B------:R-:W-:-:S09]  /*01d0*/  UISETP.NE.AND.EX UP0, UPT, UR7, URZ, UPT, UP0 ;  /* 0x000000ff0700728c */ /* 0x000fd2000bf05300 */
[----:B------:R-:W-:Y:S05]  /*01e0*/  BRA.U !UP0, `(.L_x_3) ;  /* 0x00000001080c7547 */ /* 0x000fea000b800000 */
[----:B------:R-:W2:Y:S02]  /*01f0*/  LDC.64 R78, c[0x0][0x8a8] ;  /* 0x00022a00ff4e7b82 */ /* 0x000ea40000000a00 */
[----:B--2---:R2:W5:Y:S01]  /*0200*/  LDG.E R78, desc[UR46][R78.64] ;  /* 0x0000002e4e4e7981 */ /* 0x004562000c1e1900 */
[----:B------:R-:W-:Y:S05]  /*0210*/  BRA `(.L_x_2) ;  /* 0x0000000000087947 */ /* 0x000fea0003800000 */
.L_x_3:
[----:B------:R-:W2:Y:S02]  /*0220*/  LDCU UR6, c[0x0][0x8a0] ;  /* 0x00011400ff0677ac */ /* 0x000ea40008000800 */
[----:B--2---:R-:W-:Y:S02]  /*0230*/  MOV R78, UR6 ;  /* 0x00000006004e7c02 */ /* 0x004fe40008000f00 */
.L_x_2:
[----:B------:R-:W-:Y:S01]  /*0240*/  IMAD.U32 R0, RZ, RZ, UR8 ;  /* 0x00000008ff007e24 */ /* 0x000fe2000f8e00ff */
[----:B------:R-:W-:Y:S04]  /*0250*/  BSSY.RECONVERGENT B0, `(.L_x_4) ;  /* 0x000000c000007945 */ /* 0x000fe80003800200 */
[C---:B------:R-:W-:Y:S02]  /*0260*/  ISETP.NE.OR P1, PT, R0.reuse, 0x1, !P5 ;  /* 0x000000010000780c */ /* 0x040fe40006f25670 */
[----:B------:R-:W-:-:S11]  /*0270*/  ISETP.NE.OR P0, PT, R0, 0x3, !P5 ;  /* 0x000000030000780c */ /* 0x000fd60006f05670 */
[----:B------:R-:W-:Y:S05]  /*0280*/  @P1 BRA `(.L_x_5) ;  /* 0x0000000000201947 */ /* 0x000fea0003800000 */
[----:B------:R-:W3:Y:S02]  /*0290*/  LDCU.64 UR6, c[0x0][0x348] ;  /* 0x00006900ff0677ac */ /* 0x000ee40008000a00 */
[----:B---3--:R-:W-:Y:S02]  /*02a0*/  UIADD3 UR10, UP1, UPT, UR6, 0x80, URZ ;  /* 0x00000080060a7890 */ /* 0x008fe4000ff3e0ff */
[----:B------:R-:W-:Y:S02]  /*02b0*/  UIADD3 UR6, UP0, UPT, UR6, 0x180, URZ ;  /* 0x0000018006067890 */ /* 0x000fe4000ff1e0ff */
[----:B------:R-:W-:Y:S02]  /*02c0*/  UIADD3.X UR11, UPT, UPT, URZ, UR7, URZ, UP1, !UPT ;  /* 0x00000007ff0b7290 */ /* 0x000fe40008ffe4ff */
[----:B------:R-:W-:-:S07]  /*02d0*/  UIADD3.X UR7, UPT, UPT, URZ, UR7, URZ, UP0, !UPT ;  /* 0x00000007ff077290 */ /* 0x000fce00087fe4ff */
[----:B------:R3:W-:Y:S02]  /*02e0*/  UTMACCTL.PF [UR10] ;  /* 0x000000000a0079b9 */ /* 0x0007e40008040000 */
[----:B------:R3:W-:Y:S02]  /*02f0*/  UTMACCTL.PF [UR6] ;  /* 0x00000000060079b9 */ /* 0x0007e40008040000 */
[----:B---3--:R-:W-:Y:S01]  /*0300*/  NOP ;  /* 0x0000000000007918 */ /* 0x008fe20000000000 */
.L_x_5:
[----:B------:R-:W-:Y:S05]  /*0310*/  BSYNC.RECONVERGENT B0 ;  /* 0x0000000000007941 */ /* 0x000fea0003800200 */
.L_x_4:
[----:B------:R-:W-:Y:S04]  /*0320*/  BSSY.RECONVERGENT B0, `(.L_x_6) ;  /* 0x000000a000007945 */ /* 0x000fe80003800200 */
        /* <DEDUP_REMOVED lines=9> */
.L_x_7:
[----:B------:R-:W-:Y:S05]  /*03c0*/  BSYNC.RECONVERGENT B0 ;  /* 0x0000000000007941 */ /* 0x000fea0003800200 */
.L_x_6:
[----:B------:R-:W3:Y:S01]  /*03d0*/  LDCU.64 UR6, c[0x0][0x888] ;  /* 0x00011100ff0677ac */ /* 0x000ee20008000a00 */
[----:B------:R-:W-:Y:S02]  /*03e0*/  UISETP.EQ.U32.AND UP1, UPT, UR4, URZ, UPT ;  /* 0x000000ff0400728c */ /* 0x000fe4000bf22070 */
[----:B------:R-:W-:Y:S02]  /*03f0*/  UPLOP3.LUT UP2, UPT, UPT, UPT, UPT, 0x80, 0x8 ;  /* 0x000000000008789c */ /* 0x000fe40003f4f070 */
[----:B---3--:R-:W-:-:S04]  /*0400*/  UISETP.NE.U32.AND UP0, UPT, UR6, URZ, UPT ;  /* 0x000000ff0600728c */ /* 0x008fc8000bf05070 */
[----:B------:R-:W-:-:S04]  /*0410*/  UISETP.NE.AND.EX UP0, UPT, UR7, URZ, UPT, UP0 ;  /* 0x000000ff0700728c */ /* 0x000fc8000bf05300 */
[----:B------:R-:W-:-:S04]  /*0420*/  UISETP.EQ.OR.EX UP3, UPT, UR5, URZ, !UP0, UP1 ;  /* 0x000000ff0500728c */ /* 0x000fc8000c762710 */
[----:B------:R-:W-:-:S05]  /*0430*/  UP2UR UR50, UPR, URZ, 0x8 ;  /* 0x00000008ff327883 */ /* 0x000fca0008000000 */
[----:B------:R-:W-:Y:S07]  /*0440*/  BRA.U !UP3, `(.L_x_8) ;  /* 0x000000010b207547 */ /* 0x000fee000b800000 */
[----:B------:R-:W-:Y:S01]  /*0450*/  UISETP.NE.U32.AND UP2, UPT, UR4, URZ, UPT ;  /* 0x000000ff0400728c */ /* 0x000fe2000bf45070 */
[----:B-----5:R-:W-:Y:S01]  /*0460*/  FSETP.NEU.AND P0, PT, R81, RZ, PT ;  /* 0x000000ff5100720b */ /* 0x020fe20003f0d000 */
[----:B------:R-:W-:Y:S02]  /*0470*/  USEL UR4, URZ, 0xffffffff, UP0 ;  /* 0xffffffffff047887 */ /* 0x000fe40008000000 */
[----:B------:R-:W-:-:S10]  /*0480*/  UISETP.NE.AND.EX UP2, UPT, UR5, URZ, UPT, UP2 ;  /* 0x000000ff0500728c */ /* 0x000fd4000bf45320 */
[----:B------:R-:W-:Y:S01]  /*0490*/  VOTEU.ANY UP1, P0 ;  /* 0x0000000000ff7886 */ /* 0x000fe20000020100 */
[----:B------:R-:W-:-:S04]  /*04a0*/  @!UP2 USEL UR4, URZ, 0xffffffff, UP1 ;  /* 0xffffffffff04a887 */ /* 0x000fc80008800000 */
[----:B------:R-:W-:-:S04]  /*04b0*/  ULOP3.LUT UR4, UR4, 0x1, URZ, 0xc0, !UPT ;  /* 0x0000000104047892 */ /* 0x000fc8000f8ec0ff */
[----:B------:R-:W-:-:S11]  /*04c0*/  UISETP.NE.U32.AND UP2, UPT, UR4, 0x1, UPT ;  /* 0x000000010400788c */ /* 0x000fd6000bf45070 */
.L_x_8:
[----:B-1----:R-:W1:Y:S01]  /*04d0*/  SHFL.IDX PT, R2, R173, RZ, 0x1f ;  /* 0x00001fffad027589 */ /* 0x002e6200000e0000 */
[----:B------:R-:W-:-:S04]  /*04e0*/  UISETP.NE.AND UP1, UPT, UR8, 0x2, UPT ;  /* 0x000000020800788c */ /* 0x000fc8000bf25270 */
[----:B------:R-:W-:Y:S01]  /*04f0*/  USEL UR6, URZ, 0x1, UP1 ;  /* 0x00000001ff067887 */ /* 0x000fe20008800000 */
[----:B-1----:R-:W-:-:S13]  /*0500*/  ISETP.NE.AND P0, PT, R2, RZ, PT ;  /* 0x000000ff0200720c */ /* 0x002fda0003f05270 */
[----:B------:R-:W-:Y:S05]  /*0510*/  @P0 BRA `(.L_x_9) ;  /* 0x0000000000940947 */ /* 0x000fea0003800000 */
[----:B------:R-:W-:Y:S01]  /*0520*/  ELECT P0, URZ, PT ;  /* 0x0000000000ff782f */ /* 0x000fe20003800000 */
[----:B------:R-:W-:-:S12]  /*0530*/  BSSY.RECONVERGENT B0, `(.L_x_9) ;  /* 0x0000023000007945 */ /* 0x000fd80003800200 */
[----:B------:R-:W-:Y:S05]  /*0540*/  @!P0 BRA `(.L_x_10) ;  /* 0x0000000000848947 */ /* 0x000fea0003800000 */
[----:B------:R-:W1:Y:S01]  /*0550*/  S2UR UR5, SR_CgaCtaId ;  /* 0x00000000000579c3 */ /* 0x000e620000008800 */
[----:B------:R-:W-:Y:S01]  /*0560*/  UMOV UR7, 0x400 ;  /* 0x0000040000077882 */ /* 0x000fe20000000000 */
[----:B------:R-:W-:Y:S02]  /*0570*/  UMOV UR4, 0x1 ;  /* 0x0000000100047882 */ /* 0x000fe40000000000 */
[----:B------:R-:W-:-:S04]  /*0580*/  UIADD3 UR10, UPT, UPT, -UR4, 0x100000, URZ ;  /* 0x00100000040a7890 */ /* 0x000fc8000fffe1ff */
[----:B------:R-:W-:Y:S02]  /*0590*/  USHF.L.U32 UR11, UR10, 0xb, URZ ;  /* 0x0000000b0a0b7899 */ /* 0x000fe400080006ff */
[----:B------:R-:W-:Y:S02]  /*05a0*/  USHF.L.U32 UR10, UR10, 0x1, URZ ;  /* 0x000000010a0a7899 */ /* 0x000fe400080006ff */
[----:B-1----:R-:W-:Y:S01]  /*05b0*/  ULEA UR5, UR5, UR7, 0x18 ;  /* 0x0000000705057291 */ /* 0x002fe2000f8ec0ff */
[----:B------:R-:W1:Y:S11]  /*05c0*/  FENCE.VIEW.ASYNC.S ;  /* 0x00000000000073c6 */ /* 0x000e760000000000 */
[----:B-1----:R1:W3:Y:S01]  /*05d0*/  SYNCS.EXCH.64 URZ, [UR5], UR10 ;  /* 0x0000000a05ff75b2 */ /* 0x0022e20008000100 */
[----:B------:R1:W4:Y:S01]  /*05e0*/  SYNCS.EXCH.64 URZ, [UR5+0x60], UR10 ;  /* 0x0000600a05ff75b2 */ /* 0x0003220008000100 */
[----:B------:R1:W1:Y:S01]  /*05f0*/  SYNCS.EXCH.64 URZ, [UR5+0x8], UR10 ;  /* 0x0000080a05ff75b2 */ /* 0x0002620008000100 */
        /* <DEDUP_REMOVED lines=21> */
[----:B---3--:R-:W-:Y:S01]  /*0750*/  NOP ;  /* 0x0000000000007918 */ /* 0x008fe20000000000 */
.L_x_10:
[----:B-1----:R-:W-:Y:S05]  /*0760*/  BSYNC.RECONVERGENT B0 ;  /* 0x0000000000007941 */ /* 0x002fea0003800200 */
.L_x_9:
[----:B------:R-:W1:Y:S01]  /*0770*/  SHFL.IDX PT, R2, R173, RZ, 0x1f ;  /* 0x00001fffad027589 */ /* 0x000e6200000e0000 */
[----:B------:R-:W-:Y:S01]  /*0780*/  NOP ;  /* 0x0000000000007918 */ /* 0x000fe20000000000 */
[----:B-1----:R-:W-:-:S13]  /*0790*/  ISETP.NE.AND P0, PT, R2, 0x1, PT ;  /* 0x000000010200780c */ /* 0x002fda0003f05270 */
[----:B------:R-:W-:Y:S05]  /*07a0*/  @P0 BRA `(.L_x_11) ;  /* 0x0000000000480947 */ /* 0x000fea0003800000 */
[----:B------:R-:W1:Y:S01]  /*07b0*/  S2UR UR7, SR_CgaCtaId ;  /* 0x00000000000779c3 */ /* 0x000e620000008800 */
[----:B------:R-:W-:Y:S01]  /*07c0*/  UMOV UR9, 0x400 ;  /* 0x0000040000097882 */ /* 0x000fe20000000000 */
[----:B------:R-:W-:Y:S01]  /*07d0*/  UMOV UR5, 0x20 ;  /* 0x0000002000057882 */ /* 0x000fe20000000000 */
[----:B------:R-:W-:Y:S01]  /*07e0*/  UMOV UR4, 0x80 ;  /* 0x0000008000047882 */ /* 0x000fe20000000000 */
[----:B------:R-:W-:-:S04]  /*07f0*/  UIADD3 UR10, UPT, UPT, -UR5, 0x100000, URZ ;  /* 0x00100000050a7890 */ /* 0x000fc8000fffe1ff */
[----:B------:R-:W-:Y:S02]  /*0800*/  USHF.L.U32 UR11, UR10, 0xb, URZ ;  /* 0x0000000b0a0b7899 */ /* 0x000fe400080006ff */
[----:B------:R-:W-:Y:S02]  /*0810*/  USHF.L.U32 UR10, UR10, 0x1, URZ ;  /* 0x000000010a0a7899 */ /* 0x000fe400080006ff */
[----:B------:R-:W-:-:S04]  /*0820*/  UIADD3 UR4, UPT, UPT, -UR4, 0x100000, URZ ;  /* 0x0010000004047890 */ /* 0x000fc8000fffe1ff */
[----:B------:R-:W-:Y:S02]  /*0830*/  USHF.L.U32 UR5, UR4, 0xb, URZ ;  /* 0x0000000b04057899 */ /* 0x000fe400080006ff */
[----:B------:R-:W-:Y:S01]  /*0840*/  USHF.L.U32 UR4, UR4, 0x1, URZ ;  /* 0x0000000104047899 */ /* 0x000fe200080006ff */
[----:B------:R-:W-:Y:S01]  /*0850*/  ELECT P0, URZ, PT ;  /* 0x0000000000ff782f */ /* 0x000fe20003800000 */
[----:B-1----:R-:W-:Y:S01]  /*0860*/  ULEA UR7, UR7, UR9, 0x18 ;  /* 0x0000000907077291 */ /* 0x002fe2000f8ec0ff */
[----:B------:R-:W1:Y:S11]  /*0870*/  FENCE.VIEW.ASYNC.S ;  /* 0x00000000000073c6 */ /* 0x000e760000000000 */
[----:B-1----:R1:W3:Y:S01]  /*0880*/  SYNCS.EXCH.64 URZ, [UR7+0xc0], UR10 ;  /* 0x0000c00a07ff75b2 */ /* 0x0022e20008000100 */
[----:B------:R1:W1:Y:S01]  /*0890*/  SYNCS.EXCH.64 URZ, [UR7+0xd0], UR4 ;  /* 0x0000d00407ff75b2 */ /* 0x0002620008000100 */
[----:B------:R1:W1:Y:S01]  /*08a0*/  SYNCS.EXCH.64 URZ, [UR7+0xc8], UR10 ;  /* 0x0000c80a07ff75b2 */ /* 0x0002620008000100 */
[----:B------:R1:W1:Y:S01]  /*08b0*/  SYNCS.EXCH.64 URZ, [UR7+0xd8], UR4 ;  /* 0x0000d80407ff75b2 */ /* 0x0002620008000100 */
[----:B------:R-:W-:Y:S01]  /*08c0*/  NOP ;  /* 0x0000000000007918 */ /* 0x000fe20000000000 */
.L_x_11:
[----:B------:R-:W2:Y:S01]  /*08d0*/  SHFL.IDX PT, R2, R173, RZ, 0x1f ;  /* 0x00001fffad027589 */ /* 0x000ea200000e0000 */
[----:B------:R-:W-:Y:S01]  /*08e0*/  NOP ;  /* 0x0000000000007918 */ /* 0x000fe20000000000 */
[----:B--2---:R-:W-:-:S13]  /*08f0*/  ISETP.NE.AND P0, PT, R2, 0x3, PT ;  /* 0x000000030200780c */ /* 0x004fda0003f05270 */
[----:B------:R-:W-:Y:S05]  /*0900*/  @P0 BRA `(.L_x_12) ;  /* 0x0000000000300947 */ /* 0x000fea0003800000 */
[----:B-1----:R-:W1:Y:S01]  /*0910*/  S2UR UR5, SR_CgaCtaId ;  /* 0x00000000000579c3 */ /* 0x002e620000008800 */
[----:B------:R-:W-:Y:S01]  /*0920*/  UMOV UR7, 0x400 ;  /* 0x0000040000077882 */ /* 0x000fe20000000000 */
[----:B------:R-:W-:Y:S01]  /*0930*/  UMOV UR4, 0x20 ;  /* 0x0000002000047882 */ /* 0x000fe20000000000 */
[----:B------:R-:W-:Y:S01]  /*0940*/  ELECT P0, URZ, PT ;  /* 0x0000000000ff782f */ /* 0x000fe20003800000 */
[----:B------:R-:W-:-:S04]  /*0950*/  UIADD3 UR10, UPT, UPT, -UR4, 0x100000, URZ ;  /* 0x00100000040a7890 */ /* 0x000fc8000fffe1ff */
[----:B------:R-:W-:Y:S02]  /*0960*/  USHF.L.U32 UR11, UR10, 0xb, URZ ;  /* 0x0000000b0a0b7899 */ /* 0x000fe400080006ff */
[----:B------:R-:W-:Y:S02]  /*0970*/  USHF.L.U32 UR10, UR10, 0x1, URZ ;  /* 0x000000010a0a7899 */ /* 0x000fe400080006ff */
[----:B-1----:R-:W-:Y:S01]  /*0980*/  ULEA UR5, UR5, UR7, 0x18 ;  /* 0x0000000705057291 */ /* 0x002fe2000f8ec0ff */
[----:B------:R-:W1:Y:S11]  /*0990*/  FENCE.VIEW.ASYNC.S ;  /* 0x00000000000073c6 */ /* 0x000e760000000000 */
[----:B-1----:R2:W1:Y:S01]  /*09a0*/  SYNCS.EXCH.64 URZ, [UR5+0xe0], UR10 ;  /* 0x0000e00a05ff75b2 */ /* 0x0024620008000100 */
[----:B------:R2:W1:Y:S02]  /*09b0*/  SYNCS.EXCH.64 URZ, [UR5+0xe8], UR10 ;  /* 0x0000e80a05ff75b2 */ /* 0x0004640008000100 */
[----:B--2---:R-:W-:Y:S01]  /*09c0*/  NOP ;  /* 0x0000000000007918 */ /* 0x004fe20000000000 */
.L_x_12:
[----:B------:R-:W2:Y:S01]  /*09d0*/  SHFL.IDX PT, R2, R173, RZ, 0x1f ;  /* 0x00001fffad027589 */ /* 0x000ea200000e0000 */
[----:B------:R-:W-:Y:S01]  /*09e0*/  NOP ;  /* 0x0000000000007918 */ /* 0x000fe20000000000 */
[----:B--2---:R-:W-:-:S13]  /*09f0*/  ISETP.NE.AND P0, PT, R2, 0x4, PT ;  /* 0x000000040200780c */ /* 0x004fda0003f05270 */
[----:B------:R-:W-:Y:S05]  /*0a00*/  @P0 BRA `(.L_x_13) ;  /* 0x00000000004c0947 */ /* 0x000fea0003800000 */
[----:B-1----:R-:W1:Y:S01]  /*0a10*/  S2UR UR5, SR_CgaCtaId ;  /* 0x00000000000579c3 */ /* 0x002e620000008800 */
[----:B------:R-:W-:Y:S01]  /*0a20*/  UMOV UR9, 0x100 ;  /* 0x0000010000097882 */ /* 0x000fe20000000000 */
[----:B------:R-:W-:Y:S01]  /*0a30*/  UMOV UR7, 0x400 ;  /* 0x0000040000077882 */ /* 0x000fe20000000000 */
[----:B------:R-:W-:Y:S01]  /*0a40*/  USEL UR9, UR9, 0xe0, UP2 ;  /* 0x000000e009097887 */ /* 0x000fe20009000000 */
[----:B------:R-:W-:Y:S01]  /*0a50*/  UMOV UR4, 0x1 ;  /* 0x0000000100047882 */ /* 0x000fe20000000000 */
[----:B------:R-:W-:Y:S01]  /*0a60*/  ELECT P0, URZ, PT ;  /* 0x0000000000ff782f */ /* 0x000fe20003800000 */
[----:B------:R-:W-:-:S04]  /*0a70*/  UIADD3 UR10, UPT, UPT, -UR4, 0x100000, URZ ;  /* 0x00100000040a7890 */ /* 0x000fc8000fffe1ff */
[----:B------:R-:W-:Y:S02]  /*0a80*/  USHF.L.U32 UR11, UR10, 0xb, URZ ;  /* 0x0000000b0a0b7899 */ /* 0x000fe400080006ff */
[----:B------:R-:W-:Y:S02]  /*0a90*/  USHF.L.U32 UR10, UR10, 0x1, URZ ;  /* 0x000000010a0a7899 */ /* 0x000fe400080006ff */
[----:B------:R-:W-:-:S04]  /*0aa0*/  UIADD3 UR12, UPT, UPT, -UR9, 0x100000, URZ ;  /* 0x00100000090c7890 */ /* 0x000fc8000fffe1ff */
[----:B------:R-:W-:Y:S02]  /*0ab0*/  USHF.L.U32 UR13, UR12, 0xb, URZ ;  /* 0x0000000b0c0d7899 */ /* 0x000fe400080006ff */
[----:B------:R-:W-:Y:S02]  /*0ac0*/  USHF.L.U32 UR12, UR12, 0x1, URZ ;  /* 0x000000010c0c7899 */ /* 0x000fe400080006ff */
[----:B-1----:R-:W-:Y:S01]  /*0ad0*/  ULEA UR5, UR5, UR7, 0x18 ;  /* 0x0000000705057291 */ /* 0x002fe2000f8ec0ff */
[----:B------:R-:W1:Y:S11]  /*0ae0*/  FENCE.VIEW.ASYNC.S ;  /* 0x00000000000073c6 */ /* 0x000e760000000000 */
[----:B-1----:R2:W1:Y:S01]  /*0af0*/  SYNCS.EXCH.64 URZ, [UR5+0xf0], UR10 ;  /* 0x0000f00a05ff75b2 */ /* 0x0024620008000100 */
[----:B------:R2:W1:Y:S01]  /*0b00*/  SYNCS.EXCH.64 URZ, [UR5+0x100], UR12 ;  /* 0x0001000c05ff75b2 */ /* 0x0004620008000100 */
[----:B------:R2:W1:Y:S01]  /*0b10*/  SYNCS.EXCH.64 URZ, [UR5+0xf8], UR10 ;  /* 0x0000f80a05ff75b2 */ /* 0x0004620008000100 */
[----:B------:R2:W1:Y:S02]  /*0b20*/  SYNCS.EXCH.64 URZ, [UR5+0x108], UR12 ;  /* 0x0001080c05ff75b2 */ /* 0x0004640008000100 */
[----:B--2---:R-:W-:Y:S01]  /*0b30*/  NOP ;  /* 0x0000000000007918 */ /* 0x004fe20000000000 */
.L_x_13:
[----:B------:R-:W2:Y:S01]  /*0b40*/  SHFL.IDX PT, R2, R173, RZ, 0x1f ;  /* 0x00001fffad027589 */ /* 0x000ea200000e0000 */
[----:B------:R-:W-:Y:S01]  /*0b50*/  NOP ;  /* 0x0000000000007918 */ /* 0x000fe20000000000 */
[----:B--2---:R-:W-:-:S13]  /*0b60*/  ISETP.NE.AND P0, PT, R2, 0x5, PT ;  /* 0x000000050200780c */ /* 0x004fda0003f05270 */
[----:B------:R-:W-:Y:S05]  /*0b70*/  @P0 BRA `(.L_x_14) ;  /* 0x0000000000580947 */ /* 0x000fea0003800000 */
[----:B-1----:R-:W1:Y:S01]  /*0b80*/  S2UR UR7, SR_CgaCtaId ;  /* 0x00000000000779c3 */ /* 0x002e620000008800 */
        /* <DEDUP_REMOVED lines=12> */
[----:B-1----:R2:W1:Y:S01]  /*0c50*/  SYNCS.EXCH.64 URZ, [UR7+0x110], UR10 ;  /* 0x0001100a07ff75b2 */ /* 0x0024620008000100 */
[----:B------:R2:W1:Y:S01]  /*0c60*/  SYNCS.EXCH.64 URZ, [UR7+0x130], UR4 ;  /* 0x0001300407ff75b2 */ /* 0x0004620008000100 */
[----:B------:R2:W1:Y:S01]  /*0c70*/  SYNCS.EXCH.64 URZ, [UR7+0x118], UR10 ;  /* 0x0001180a07ff75b2 */ /* 0x0004620008000100 */
[----:B------:R2:W1:Y:S01]  /*0c80*/  SYNCS.EXCH.64 URZ, [UR7+0x138], UR4 ;  /* 0x0001380407ff75b2 */ /* 0x0004620008000100 */
[----:B------:R2:W1:Y:S01]  /*0c90*/  SYNCS.EXCH.64 URZ, [UR7+0x120], UR10 ;  /* 0x0001200a07ff75b2 */ /* 0x0004620008000100 */
[----:B------:R2:W1:Y:S01]  /*0ca0*/  SYNCS.EXCH.64 URZ, [UR7+0x140], UR4 ;  /* 0x0001400407ff75b2 */ /* 0x0004620008000100 */
[----:B------:R2:W1:Y:S01]  /*0cb0*/  SYNCS.EXCH.64 URZ, [UR7+0x128], UR10 ;  /* 0x0001280a07ff75b2 */ /* 0x0004620008000100 */
[----:B------:R2:W1:Y:S02]  /*0cc0*/  SYNCS.EXCH.64 URZ, [UR7+0x148], UR4 ;  /* 0x0001480407ff75b2 */ /* 0x0004640008000100 */
[----:B--2---:R-:W-:Y:S01]  /*0cd0*/  NOP ;  /* 0x0000000000007918 */ /* 0x004fe20000000000 */
.L_x_14:
        /* <DEDUP_REMOVED lines=18> */
.L_x_15:
[----:B-1----:R-:W1:Y:S01]  /*0e00*/  S2UR UR5, SR_CTAID.X ;  /* 0x00000000000579c3 */ /* 0x002e620000002500 */
[----:B------:R-:W-:-:S05]  /*0e10*/  CS2R.32 R170, SR_CgaSize ;  /* 0x0000000000aa7805 */ /* 0x000fca0000008a00 */
[----:B------:R-:W-:-:S05]  /*0e20*/  IMAD R170, R170, -0xa0, RZ ;  /* 0xffffff60aaaa7824 */ /* 0x000fca00078e02ff */
[----:B------:R-:W-:-:S14]  /*0e30*/  R2UR UR9, R170 ;  /* 0x00000000aa0972ca */ /* 0x000fdc00000e0000 */
[----:B------:R-:W2:Y:S01]  /*0e40*/  LDCU UR9, c[0x0][UR9+0x2b0] ;  /* 0x00005600090977ac */ /* 0x000ea20008000800 */
[----:B------:R-:W-:Y:S01]  /*0e50*/  NOP ;  /* 0x0000000000007918 */ /* 0x000fe20000000000 */
[----:B------:R-:W-:-:S05]  /*0e60*/  CS2R.32 R170, SR_CgaSize ;  /* 0x0000000000aa7805 */ /* 0x000fca0000008a00 */
[----:B------:R-:W-:-:S05]  /*0e70*/  IMAD R170, R170, -0xa0, RZ ;  /* 0xffffff60aaaa7824 */ /* 0x000fca00078e02ff */
[----:B------:R-:W-:-:S14]  /*0e80*/  R2UR UR7, R170 ;  /* 0x00000000aa0772ca */ /* 0x000fdc00000e0000 */
[----:B------:R-:W3:Y:S01]  /*0e90*/  LDCU UR7, c[0x0][UR7+0x2b4] ;  /* 0x00005680070777ac */ /* 0x000ee20008000800 */
[----:B------:R-:W4:Y:S08]  /*0ea0*/  S2UR UR4, SR_CTAID.Y ;  /* 0x00000000000479c3 */ /* 0x000f300000002600 */
[----:B------:R-:W3:Y:S01]  /*0eb0*/  LDC R9, c[0x0][0xb24] ;  /* 0x0002c900ff097b82 */ /* 0x000ee20000000800 */
[----:B-1----:R-:W-:-:S02]  /*0ec0*/  I2FP.F32.U32 R5, UR5 ;  /* 0x0000000500057c45 */ /* 0x002fc40008201000 */
[----:B------:R-:W-:-:S05]  /*0ed0*/  CS2R.32 R3, SR_CgaSize ;  /* 0x0000000000037805 */ /* 0x000fca0000008a00 */
[----:B------:R-:W-:-:S06]  /*0ee0*/  IMAD R3, R3, -0xa0, RZ ;  /* 0xffffff6003037824 */ /* 0x000fcc00078e02ff */
[----:B------:R-:W1:Y:S01]  /*0ef0*/  LDC R3, c[0x0][R3+0x2a0] ;  /* 0x0000a80003037b82 */ /* 0x000e620000000800 */
[----:B------:R-:W-:Y:S01]  /*0f00*/  MOV R21, UR5 ;  /* 0x0000000500157c02 */ /* 0x000fe20008000f00 */
[----:B--2---:R-:W-:Y:S01]  /*0f10*/  FMUL R5, R5, UR9 ;  /* 0x0000000905057c20 */ /* 0x004fe20008400000 */
[----:B----4-:R-:W-:Y:S02]  /*0f20*/  I2FP.F32.U32 R4, UR4 ;  /* 0x0000000400047c45 */ /* 0x010fe40008201000 */
[----:B------:R-:W-:-:S05]  /*0f30*/  CS2R.32 R2, SR_CgaSize ;  /* 0x0000000000027805 */ /* 0x000fca0000008a00 */
[----:B------:R-:W-:-:S06]  /*0f40*/  IMAD R2, R2, -0xa0, RZ ;  /* 0xffffff6002027824 */ /* 0x000fcc00078e02ff */
[----:B------:R-:W2:Y:S01]  /*0f50*/  LDC R2, c[0x0][R2+0x2a4] ;  /* 0x0000a90002027b82 */ /* 0x000ea20000000800 */
[----:B------:R-:W4:Y:S01]  /*0f60*/  F2I.U32.TRUNC.NTZ R170, R5 ;  /* 0x0000000500aa7305 */ /* 0x000f22000020f000 */
[----:B------:R-:W-:Y:S01]  /*0f70*/  MOV R20, UR4 ;  /* 0x0000000400147c02 */ /* 0x000fe20008000f00 */
[----:B---3--:R-:W-:-:S05]  /*0f80*/  FMUL R4, R4, UR7 ;  /* 0x0000000704047c20 */ /* 0x008fca0008400000 */
[----:B------:R-:W-:Y:S01]  /*0f90*/  BAR.SYNC.DEFER_BLOCKING 0x0 ;  /* 0x0000000000007b1d */ /* 0x000fe20000010000 */
[----:B------:R-:W-:-:S05]  /*0fa0*/  ISETP.GE.AND P0, PT, R9, 0x1, PT ;  /* 0x000000010900780c */ /* 0x000fca0003f06270 */
[----:B------:R-:W3:Y:S02]  /*0fb0*/  F2I.U32.TRUNC.NTZ R147, R4 ;  /* 0x0000000400937305 */ /* 0x000ee4000020f000 */
[----:B------:R-:W2:Y:S01]  /*0fc0*/  S2UR UR36, SR_CTAID.Z ;  /* 0x00000000002479c3 */ /* 0x000ea20000002700 */
[----:B----4-:R-:W-:-:S05]  /*0fd0*/  IADD3 R170, PT, PT, -R170, RZ, RZ ;  /* 0x000000ffaaaa7210 */ /* 0x010fca0007ffe1ff */
[----:B-1----:R-:W-:Y:S01]  /*0fe0*/  IMAD R170, R3, R170, UR5 ;  /* 0x0000000503aa7e24 */ /* 0x002fe2000f8e02aa */
[----:B---3--:R-:W-:-:S05]  /*0ff0*/  IADD3 R147, PT, PT, -R147, RZ, RZ ;  /* 0x000000ff93937210 */ /* 0x008fca0007ffe1ff */
[----:B--2---:R-:W-:Y:S01]  /*1000*/  IMAD R147, R2, R147, UR4 ;  /* 0x0000000402937e24 */ /* 0x004fe2000f8e0293 */
[----:B------:R-:W-:Y:S06]  /*1010*/  @!P0 BRA `(.L_x_16) ;  /* 0x0000000000b88947 */ /* 0x000fec0003800000 */
[----:B------:R-:W1:Y:S01]  /*1020*/  LDC.64 R4, c[0x0][0xb18] ;  /* 0x0002c600ff047b82 */ /* 0x000e620000000a00 */
[----:B------:R-:W-:-:S07]  /*1030*/  ISETP.NE.AND P0, PT, R9, 0x1, PT ;  /* 0x000000010900780c */ /* 0x000fce0003f05270 */
[----:B------:R-:W2:Y:S08]  /*1040*/  LDC R10, c[0x0][0xb0c] ;  /* 0x0002c300ff0a7b82 */ /* 0x000eb00000000800 */
[----:B------:R-:W3:Y:S08]  /*1050*/  LDC R11, c[0x0][0x370] ;  /* 0x0000dc00ff0b7b82 */ /* 0x000ef00000000800 */
[----:B------:R-:W4:Y:S01]  /*1060*/  LDC R12, c[0x0][0x374] ;  /* 0x0000dd00ff0c7b82 */ /* 0x000f220000000800 */
[----:B-1----:R-:W-:-:S07]  /*1070*/  ISETP.NE.AND P1, PT, R4, 0x1, PT ;  /* 0x000000010400780c */ /* 0x002fce0003f25270 */
[----:B------:R-:W3:Y:S01]  /*1080*/  LDC.64 R6, c[0x0][0xb10] ;  /* 0x0002c400ff067b82 */ /* 0x000ee20000000a00 */
[----:B--2---:R-:W-:-:S07]  /*1090*/  ISETP.NE.AND P2, PT, R10, 0x1, PT ;  /* 0x000000010a00780c */ /* 0x004fce0003f45270 */
[----:B------:R-:W1:Y:S08]  /*10a0*/  LDC R8, c[0x0][0xb20] ;  /* 0x0002c800ff087b82 */ /* 0x000e700000000800 */
[----:B------:R-:W2:Y:S01]  /*10b0*/  LDC.64 R2, c[0x0][0xb28] ;  /* 0x0002ca00ff027b82 */ /* 0x000ea20000000a00 */
[----:B----4-:R-:W-:-:S04]  /*10c0*/  IMAD.HI.U32 R13, R12, R5, RZ ;  /* 0x000000050c0d7227 */ /* 0x010fc800078e00ff */
[----:B------:R-:W-:-:S04]  /*10d0*/  IMAD.HI.U32 R5, R20, R5, RZ ;  /* 0x0000000514057227 */ /* 0x000fc800078e00ff */
[----:B---3--:R-:W-:-:S04]  /*10e0*/  IMAD.HI.U32 R14, R11, R6, RZ ;  /* 0x000000060b0e7227 */ /* 0x008fc800078e00ff */
[C---:B------:R-:W-:Y:S01]  /*10f0*/  IMAD.HI.U32 R16, R21.reuse, R6, RZ ;  /* 0x0000000615107227 */ /* 0x040fe200078e00ff */
[-C--:B------:R-:W-:Y:S02]  /*1100*/  @P2 SHF.R.U32.HI R11, RZ, R7.reuse, R14 ;  /* 0x00000007ff0b2219 */ /* 0x080fe4000001160e */
[-C--:B-1----:R-:W-:Y:S02]  /*1110*/  @P1 SHF.R.U32.HI R12, RZ, R8.reuse, R13 ;  /* 0x00000008ff0c1219 */ /* 0x082fe4000001160d */
[----:B------:R-:W-:Y:S02]  /*1120*/  SHF.R.U32.HI R5, RZ, R8, R5 ;  /* 0x00000008ff057219 */ /* 0x000fe40000011605 */
[----:B------:R-:W-:Y:S02]  /*1130*/  SHF.R.U32.HI R16, RZ, R7, R16 ;  /* 0x00000007ff107219 */ /* 0x000fe40000011610 */
[----:B------:R-:W-:Y:S01]  /*1140*/  SEL R5, R20, R5, !P1 ;  /* 0x0000000514057207 */ /* 0x000fe20004800000 */
[----:B--2---:R-:W-:Y:S01]  /*1150*/  IMAD.HI.U32 R14, R12, R2, RZ ;  /* 0x000000020c0e7227 */ /* 0x004fe200078e00ff */
[----:B------:R-:W-:-:S02]  /*1160*/  SEL R7, R21, R16, !P2 ;  /* 0x0000001015077207 */ /* 0x000fc40005000000 */
[----:B------:R-:W-:Y:S01]  /*1170*/  IADD3 R13, PT, PT, -R5, RZ, RZ ;  /* 0x000000ff050d7210 */ /* 0x000fe20007ffe1ff */
[----:B------:R-:W-:Y:S01]  /*1180*/  IMAD.HI.U32 R6, R11, R2, RZ ;  /* 0x000000020b067227 */ /* 0x000fe200078e00ff */
[----:B------:R-:W-:-:S03]  /*1190*/  @P0 SHF.R.U32.HI R12, RZ, R3, R14 ;  /* 0x00000003ff0c0219 */ /* 0x000fc6000001160e */
[----:B------:R-:W-:Y:S01]  /*11a0*/  IMAD R13, R4, R13, R20 ;  /* 0x0000000d040d7224 */ /* 0x000fe200078e0214 */
[----:B------:R-:W-:Y:S01]  /*11b0*/  @P0 SHF.R.U32.HI R11, RZ, R3, R6 ;  /* 0x00000003ff0b0219 */ /* 0x000fe20000011606 */
[----:B------:R-:W-:-:S04]  /*11c0*/  IMAD R12, R12, R9, RZ ;  /* 0x000000090c0c7224 */ /* 0x000fc800078e02ff */
[----:B------:R-:W-:Y:S01]  /*11d0*/  IMAD R6, R11, R9, RZ ;  /* 0x000000090b067224 */ /* 0x000fe200078e02ff */
[----:B------:R-:W-:-:S04]  /*11e0*/  ISETP.GE.AND P1, PT, R5, R12, PT ;  /* 0x0000000c0500720c */ /* 0x000fc80003f26270 */
[----:B------:R-:W-:Y:S01]  /*11f0*/  ISETP.GE.OR P1, PT, R7, R6, P1 ;  /* 0x000000060700720c */ /* 0x000fe20000f26670 */
[----:B------:R-:W-:-:S05]  /*1200*/  IMAD.HI.U32 R6, R5, R2, RZ ;  /* 0x0000000205067227 */ /* 0x000fca00078e00ff */
[----:B------:R-:W-:-:S04]  /*1210*/  SHF.R.U32.HI R6, RZ, R3, R6 ;  /* 0x00000003ff067219 */ /* 0x000fc80000011606 */
[----:B------:R-:W-:-:S03]  /*1220*/  SEL R6, R5, R6, !P0 ;  /* 0x0000000605067207 */ /* 0x000fc60004000000 */
[----:B------:R-:W-:Y:S01]  /*1230*/  @!P1 IMAD.HI.U32 R8, R7, R2, RZ ;  /* 0x0000000207089227 */ /* 0x000fe200078e00ff */
[----:B------:R-:W-:-:S04]  /*1240*/  IADD3 R2, PT, PT, -R6, RZ, RZ ;  /* 0x000000ff06027210 */ /* 0x000fc80007ffe1ff */
[----:B------:R-:W-:Y:S01]  /*1250*/  @!P1 SHF.R.U32.HI R8, RZ, R3, R8 ;  /* 0x00000003ff089219 */ /* 0x000fe20000011608 */
[----:B------:R-:W-:-:S03]  /*1260*/  IMAD R2, R9, R2, R5 ;  /* 0x0000000209027224 */ /* 0x000fc600078e0205 */
[----:B------:R-:W-:-:S05]  /*1270*/  @!P1 SEL R3, R7, R8, !P0 ;  /* 0x0000000807039207 */ /* 0x000fca0004000000 */
[--C-:B------:R-:W-:Y:S02]  /*1280*/  @!P1 IMAD.IADD R6, R6, 0x1, -R3.reuse ;  /* 0x0000000106069824 */ /* 0x100fe400078e0a03 */
[----:B------:R-:W-:Y:S01]  /*1290*/  @!P1 IMAD R3, R2, R11, R3 ;  /* 0x0000000b02039224 */ /* 0x000fe200078e0203 */
[----:B------:R-:W-:Y:S01]  /*12a0*/  IADD3 R2, PT, PT, -R7, RZ, RZ ;  /* 0x000000ff07027210 */ /* 0x000fe20007ffe1ff */
[----:B------:R-:W-:Y:S02]  /*12b0*/  @!P1 IMAD R5, R6, R9, R7 ;  /* 0x0000000906059224 */ /* 0x000fe400078e0207 */
[----:B------:R-:W-:Y:S02]  /*12c0*/  @!P1 IMAD.MOV.U32 R7, RZ, RZ, R3 ;  /* 0x000000ffff079224 */ /* 0x000fe400078e0003 */
[----:B------:R-:W-:Y:S02]  /*12d0*/  IMAD R2, R10, R2, R21 ;  /* 0x000000020a027224 */ /* 0x000fe400078e0215 */
[----:B------:R-:W-:-:S02]  /*12e0*/  IMAD R20, R5, R4, R13 ;  /* 0x0000000405147224 */ /* 0x000fc400078e020d */
[----:B------:R-:W-:Y:S02]  /*12f0*/  IMAD R21, R7, R10, R2 ;  /* 0x0000000a07157224 */ /* 0x000fe400078e0202 */
.L_x_16:
[----:B------:R-:W1:Y:S01]  /*1300*/  LDCU UR4, c[0x0][0xb30] ;  /* 0x00016600ff0477ac */ /* 0x000e620008000800 */
[----:B------:R-:W2:Y:S08]  /*1310*/  S2UR UR37, SR_CgaCtaId ;  /* 0x00000000002579c3 */ /* 0x000eb00000008800 */
[----:B------:R-:W3:Y:S01]  /*1320*/  LDC R72, c[0x0][0xb24] ;  /* 0x0002c900ff487b82 */ /* 0x000ee20000000800 */
[----:B-1----:R-:W-:-:S09]  /*1330*/  UISETP.NE.AND UP1, UPT, UR4, 0x1, UPT ;  /* 0x000000010400788c */ /* 0x002fd2000bf25270 */
[----:B--2---:R-:W-:Y:S05]  /*1340*/  BRA.U UP1, `(.L_x_17) ;  /* 0x0000000101407547 */ /* 0x004fea000b800000 */
[----:B------:R-:W1:Y:S08]  /*1350*/  LDC.64 R4, c[0x0][0xb10] ;  /* 0x0002c400ff047b82 */ /* 0x000e700000000a00 */
[----:B------:R-:W2:Y:S08]  /*1360*/  LDC.64 R2, c[0x0][0xb18] ;  /* 0x0002c600ff027b82 */ /* 0x000eb00000000a00 */
[----:B------:R-:W4:Y:S08]  /*1370*/  LDC R6, c[0x0][0xb20] ;  /* 0x0002c800ff067b82 */ /* 0x000f300000000800 */
[----:B------:R-:W3:Y:S01]  /*1380*/  LDC R8, c[0x0][0xb0c] ;  /* 0x0002c300ff087b82 */ /* 0x000ee20000000800 */
[----:B-1----:R-:W-:-:S05]  /*1390*/  IMAD.HI.U32 R4, R21, R4, RZ ;  /* 0x0000000415047227 */ /* 0x002fca00078e00ff */
[----:B------:R-:W-:Y:S01]  /*13a0*/  SHF.R.U32.HI R4, RZ, R5, R4 ;  /* 0x00000005ff047219 */ /* 0x000fe20000011604 */
[----:B--2---:R-:W-:Y:S01]  /*13b0*/  IMAD.HI.U32 R3, R20, R3, RZ ;  /* 0x0000000314037227 */ /* 0x004fe200078e00ff */
[----:B------:R-:W-:-:S04]  /*13c0*/  ISETP.NE.AND P0, PT, R2, 0x1, PT ;  /* 0x000000010200780c */ /* 0x000fc80003f05270 */
[----:B----4-:R-:W-:-:S04]  /*13d0*/  SHF.R.U32.HI R3, RZ, R6, R3 ;  /* 0x00000006ff037219 */ /* 0x010fc80000011603 */
[----:B------:R-:W-:Y:S02]  /*13e0*/  SEL R3, R20, R3, !P0 ;  /* 0x0000000314037207 */ /* 0x000fe40004000000 */
[----:B---3--:R-:W-:-:S04]  /*13f0*/  ISETP.NE.AND P1, PT, R8, 0x1, PT ;  /* 0x000000010800780c */ /* 0x008fc80003f25270 */
[----:B------:R-:W-:-:S05]  /*1400*/  SEL R4, R21, R4, !P1 ;  /* 0x0000000415047207 */ /* 0x000fca0004800000 */
[----:B------:R-:W-:Y:S02]  /*1410*/  IMAD.IADD R5, R3, 0x1, -R4 ;  /* 0x0000000103057824 */ /* 0x000fe400078e0a04 */
[----:B------:R-:W-:Y:S02]  /*1420*/  IMAD.IADD R3, R4, 0x1, -R3 ;  /* 0x0000000104037824 */ /* 0x000fe400078e0a03 */
[----:B------:R-:W-:Y:S02]  /*1430*/  IMAD R21, R5, R8, R21 ;  /* 0x0000000805157224 */ /* 0x000fe400078e0215 */
[----:B------:R-:W-:-:S07]  /*1440*/  IMAD R20, R3, R2, R20 ;  /* 0x0000000203147224 */ /* 0x000fce00078e0214 */
.L_x_17:
[----:B------:R-:W-:Y:S01]  /*1450*/  BAR.SYNC.DEFER_BLOCKING 0x0 ;  /* 0x0000000000007b1d */ /* 0x000fe20000010000 */
[----:B------:R-:W-:Y:S01]  /*1460*/  UISETP.NE.AND UP1, UPT, UR8, 0x2, UPT ;  /* 0x000000020800788c */ /* 0x000fe2000bf25270 */
[----:B------:R-:W-:Y:S02]  /*1470*/  ISETP.NE.OR P5, PT, R0, 0x2, !P5 ;  /* 0x000000020000780c */ /* 0x000fe40006fa5670 */
[----:B------:R-:W-:-:S06]  /*1480*/  LOP3.LUT R2, R189, 0x1f, RZ, 0xc0, !PT ;  /* 0x0000001fbd027812 */ /* 0x000fcc00078ec0ff */
[----:B------:R-:W-:Y:S05]  /*1490*/  BRA.U UP1, `(.L_x_18) ;  /* 0x0000001501747547 */ /* 0x000fea000b800000 */
[----:B------:R-:W1:Y:S01]  /*14a0*/  LDCU UR13, c[0x0][0x38c] ;  /* 0x00007180ff0d77ac */ /* 0x000e620008000800 */
[----:B------:R-:W2:Y:S01]  /*14b0*/  LDC R9, c[0x0][0x370] ;  /* 0x0000dc00ff097b82 */ /* 0x000ea20000000800 */
[----:B------:R-:W-:Y:S01]  /*14c0*/  PLOP3.LUT P1, PT, PT, PT, UP2, 0x80, 0x8 ;  /* 0x000000000008781c */ /* 0x000fe20003f2f028 */
[----:B------:R-:W-:Y:S01]  /*14d0*/  IMAD.MOV.U32 R15, RZ, RZ, 0x1 ;  /* 0x00000001ff0f7424 */ /* 0x000fe200078e00ff */
[----:B------:R-:W-:Y:S01]  /*14e0*/  ISETP.EQ.OR P4, PT, R2, RZ, P5 ;  /* 0x000000ff0200720c */ /* 0x000fe20002f82670 */
[----:B------:R-:W-:Y:S01]  /*14f0*/  IMAD.MOV.U32 R14, RZ, RZ, RZ ;  /* 0x000000ffff0e7224 */ /* 0x000fe200078e00ff */
[----:B------:R-:W-:Y:S02]  /*1500*/  PLOP3.LUT P1, PT, P1, PT, PT, 0x8, 0x80 ;  /* 0x000000000080781c */ /* 0x000fe40000f2e170 */
[----:B------:R-:W-:Y:S01]  /*1510*/  CS2R R12, SRZ ;  /* 0x00000000000c7805 */ /* 0x000fe2000001ff00 */
[----:B------:R-:W-:Y:S01]  /*1520*/  IMAD.MOV.U32 R10, RZ, RZ, 0x1 ;  /* 0x00000001ff0a7424 */ /* 0x000fe200078e00ff */
[----:B------:R-:W4:Y:S01]  /*1530*/  LDC R0, c[0x0][0x374] ;  /* 0x0000dd00ff007b82 */ /* 0x000f220000000800 */
[----:B------:R-:W2:Y:S01]  /*1540*/  LDCU.64 UR22, c[0x0][0x348] ;  /* 0x00006900ff1677ac */ /* 0x000ea20008000a00 */
[----:B------:R-:W-:Y:S01]  /*1550*/  UMOV UR6, URZ ;  /* 0x000000ff00067c82 */ /* 0x000fe20008000000 */
[----:B-1----:R-:W-:-:S04]  /*1560*/  UIADD3 UR5, UPT, UPT, UR13, 0x3f, URZ ;  /* 0x0000003f0d057890 */ /* 0x002fc8000fffe0ff */
[----:B------:R-:W-:-:S04]  /*1570*/  USHF.R.S32.HI UR4, URZ, 0x1f, UR5 ;  /* 0x0000001fff047899 */ /* 0x000fc80008011405 */
[----:B------:R-:W-:-:S04]  /*1580*/  ULEA.HI UR4, UR4, UR5, URZ, 0x6 ;  /* 0x0000000504047291 */ /* 0x000fc8000f8f30ff */
[----:B------:R-:W-:Y:S02]  /*1590*/  USHF.R.S32.HI UR15, URZ, 0x6, UR4 ;  /* 0x00000006ff0f7899 */ /* 0x000fe40008011404 */
[----:B------:R-:W-:Y:S02]  /*15a0*/  UIADD3 UR4, UPT, UPT, UR13, -0x1, URZ ;  /* 0xffffffff0d047890 */ /* 0x000fe4000fffe0ff */
[----:B------:R-:W-:Y:S02]  /*15b0*/  UISETP.LT.U32.AND UP0, UPT, UR15, 0xc, UPT ;  /* 0x0000000c0f00788c */ /* 0x000fe4000bf01070 */
[----:B------:R-:W-:Y:S02]  /*15c0*/  UISETP.GE.U32.AND UP1, UPT, UR4, -0x7f, UPT ;  /* 0xffffff810400788c */ /* 0x000fe4000bf26070 */
[----:B------:R-:W-:Y:S02]  /*15d0*/  USEL UR14, UR15, 0xc, UP0 ;  /* 0x0000000c0f0e7887 */ /* 0x000fe40008000000 */
[----:B------:R-:W-:-:S02]  /*15e0*/  UIADD3 UR13, UPT, UPT, UR13, 0x7e, URZ ;  /* 0x0000007e0d0d7890 */ /* 0x000fc4000fffe0ff */
[----:B------:R-:W-:Y:S02]  /*15f0*/  UIADD3 UR5, UPT, UPT, UR14, -0x1, URZ ;  /* 0xffffffff0e057890 */ /* 0x000fe4000fffe0ff */
[----:B------:R-:W-:-:S03]  /*1600*/  UIADD3 UR7, UPT, UPT, UR15, -UR14, URZ ;  /* 0x8000000e0f077290 */ /* 0x000fc6000fffe0ff */
[----:B------:R-:W-:-:S04]  /*1610*/  @UP1 UIADD3 UR5, UPT, UPT, UR14, URZ, URZ ;  /* 0x000000ff0e051290 */ /* 0x000fc8000fffe0ff */
[----:B--2---:R-:W-:-:S12]  /*1620*/  UIADD3 UR5, UPT, UPT, UR5, 0x1, URZ ;  /* 0x0000000105057890 */ /* 0x004fd8000fffe0ff */
.L_x_36:
[----:B------:R-:W-:Y:S01]  /*1630*/  UISETP.NE.AND UP0, UPT, UR37, URZ, UPT ;  /* 0x000000ff2500728c */ /* 0x000fe2000bf05270 */
[----:B------:R-:W1:Y:S08]  /*1640*/  S2UR UR37, SR_CgaCtaId ;  /* 0x00000000002579c3 */ /* 0x000e700000008800 */
[----:B------:R-:W-:Y:S05]  /*1650*/  BRA.U UP0, `(.L_x_19) ;  /* 0x0000000100347547 */ /* 0x000fea000b800000 */
[----:B------:R-:W2:Y:S01]  /*1660*/  S2R R2, SR_CgaCtaId ;  /* 0x0000000000027919 */ /* 0x000ea20000008800 */
[----:B------:R-:W-:-:S04]  /*1670*/  MOV R3, 0x400 ;  /* 0x0000040000037802 */ /* 0x000fc80000000f00 */
[----:B--2---:R-:W-:Y:S02]  /*1680*/  LEA R3, R2, R3, 0x18 ;  /* 0x0000000302037211 */ /* 0x004fe400078ec0ff */
[----:B------:R-:W-:-:S03]  /*1690*/  SHF.L.U32 R2, R10, 0x1f, RZ ;  /* 0x0000001f0a027819 */ /* 0x000fc600000006ff */
[----:B------:R-:W-:-:S04]  /*16a0*/  IMAD R3, R12, 0x8, R3 ;  /* 0x000000080c037824 */ /* 0x000fc800078e0203 */
[----:B------:R-:W2:Y:S02]  /*16b0*/  SYNCS.PHASECHK.TRANS64.TRYWAIT P0, [R3+URZ+0x160], R2 ;  /* 0x00016002030075a7 */ /* 0x000ea400080011ff */
[----:B--2---:R-:W-:Y:S05]  /*16c0*/  @!P0 BRA `(.L_x_20) ;  /* 0x0000006c00fc8947 */ /* 0x004fea0003800000 */
.L_x_115:
[----:B------:R-:W-:Y:S01]  /*16d0*/  VIADD R12, R12, 0x1 ;  /* 0x000000010c0c7836 */ /* 0x000fe20000000000 */
[----:B------:R2:W-:Y:S04]  /*16e0*/  SYNCS.ARRIVE.TRANS64.A1T0 RZ, [R3+URZ+0x150], RZ ;  /* 0x000150ff03ff79a7 */ /* 0x0005e800081000ff */
[----:B------:R-:W-:-:S04]  /*16f0*/  ISETP.NE.AND P0, PT, R12, 0x2, PT ;  /* 0x000000020c00780c */ /* 0x000fc80003f05270 */
[----:B------:R-:W-:Y:S02]  /*1700*/  SEL R12, R12, RZ, P0 ;  /* 0x000000ff0c0c7207 */ /* 0x000fe40000000000 */
[----:B--2---:R-:W-:-:S04]  /*1710*/  SEL R3, RZ, 0x1, P0 ;  /* 0x00000001ff037807 */ /* 0x004fc80000000000 */
[----:B------:R-:W-:-:S07]  /*1720*/  LOP3.LUT R10, R10, R3, RZ, 0x3c, !PT ;  /* 0x000000030a0a7212 */ /* 0x000fce00078e3cff */
.L_x_19:
[----:B------:R-:W-:Y:S01]  /*1730*/  UMOV UR4, 0x400 ;  /* 0x0000040000047882 */ /* 0x000fe20000000000 */
[----:B------:R-:W-:Y:S01]  /*1740*/  SHF.L.U32 R2, R15, 0x1f, RZ ;  /* 0x0000001f0f027819 */ /* 0x000fe200000006ff */
[----:B-1----:R-:W-:Y:S01]  /*1750*/  ULEA UR4, UR37, UR4, 0x18 ;  /* 0x0000000425047291 */ /* 0x002fe2000f8ec0ff */
[----:B------:R-:W-:Y:S01]  /*1760*/  R2UR UR35, R21 ;  /* 0x00000000152372ca */ /* 0x000fe200000e0000 */
[----:B------:R-:W-:Y:S01]  /*1770*/  UISETP.GE.U32.AND UP0, UPT, UR13, 0x7f, UPT ;  /* 0x0000007f0d00788c */ /* 0x000fe2000bf06070 */
[----:B------:R-:W-:Y:S01]  /*1780*/  R2UR UR11, R20 ;  /* 0x00000000140b72ca */ /* 0x000fe200000e0000 */
[----:B------:R-:W-:Y:S01]  /*1790*/  ULEA UR8, UR6, UR4, 0x3 ;  /* 0x0000000406087291 */ /* 0x000fe2000f8e18ff */
[----:B------:R-:W-:-:S08]  /*17a0*/  UMOV UR24, URZ ;  /* 0x000000ff00187c82 */ /* 0x000fd00008000000 */
[----:B------:R1:W2:Y:S01]  /*17b0*/  SYNCS.PHASECHK.TRANS64.TRYWAIT P0, [UR8+0x60], R2 ;  /* 0x00006002ff0075a7 */ /* 0x0002a20008001108 */
[----:B------:R-:W-:Y:S02]  /*17c0*/  USHF.L.U32 UR35, UR35, 0x7, URZ ;  /* 0x0000000723237899 */ /* 0x000fe400080006ff */
[----:B------:R-:W-:Y:S01]  /*17d0*/  USHF.L.U32 UR11, UR11, 0x7, URZ ;  /* 0x000000070b0b7899 */ /* 0x000fe200080006ff */
[----:B------:R-:W-:Y:S11]  /*17e0*/  BRA.U !UP0, `(.L_x_21) ;  /* 0x0000000108a47547 */ /* 0x000ff6000b800000 */
[----:B------:R-:W-:Y:S01]  /*17f0*/  UMOV UR16, URZ ;  /* 0x000000ff00107c82 */ /* 0x000fe20008000000 */
[----:B------:R-:W-:-:S05]  /*1800*/  UMOV UR17, UR6 ;  /* 0x0000000600117c82 */ /* 0x000fca0008000000 */
.L_x_26:
[----:B-1----:R-:W-:Y:S01]  /*1810*/  ULEA UR33, UR17, UR4, 0x3 ;  /* 0x0000000411217291 */ /* 0x002fe2000f8e18ff */
[----:B--2---:R-:W-:Y:S01]  /*1820*/  @!P5 MOV R3, 0x4000 ;  /* 0x000040000003d802 */ /* 0x004fe20000000f00 */
[----:B--2---:R-:W-:Y:S10]  /*1830*/  @P0 BRA `(.L_x_22) ;  /* 0x00000000000c0947 */ /* 0x004ff40003800000 */
[----:B------:R-:W-:-:S04]  /*1840*/  SHF.L.U32 R5, R15, 0x1f, RZ ;  /* 0x0000001f0f057819 */ /* 0x000fc800000006ff */
[----:B------:R-:W2:Y:S02]  /*1850*/  SYNCS.PHASECHK.TRANS64.TRYWAIT P0, [UR33+0x60], R5 ;  /* 0x00006005ff0075a7 */ /* 0x000ea40008001121 */
[----:B--2---:R-:W-:Y:S05]  /*1860*/  @!P0 BRA `(.L_x_23) ;  /* 0x0000006c00a88947 */ /* 0x004fea0003800000 */
.L_x_22:
[----:B------:R2:W-:Y:S01]  /*1870*/  @!P5 SYNCS.ARRIVE.TRANS64 RZ, [UR33], R3 ;  /* 0x00000003ffffd9a7 */ /* 0x0005e20008000021 */
[----:B------:R-:W-:Y:S04]  /*1880*/  BSSY.RECONVERGENT B0, `(.L_x_24) ;  /* 0x0000003000007945 */ /* 0x000fe80003800200 */
[----:B------:R-:W-:Y:S05]  /*1890*/  @P4 BRA `(.L_x_25) ;  /* 0x0000000000044947 */ /* 0x000fea0003800000 */
[----:B------:R-:W-:Y:S05]  /*18a0*/  BPT.TRAP 0x1 ;  /* 0x000000040000795c */ /* 0x000fea0000300000 */
.L_x_25:
[----:B------:R-:W-:Y:S05]  /*18b0*/  BSYNC.RECONVERGENT B0 ;  /* 0x0000000000007941 */ /* 0x000fea0003800200 */
.L_x_24:
[----:B------:R-:W-:Y:S02]  /*18c0*/  UIADD3 UR6, UPT, UPT, UR17, 0x1, URZ ;  /* 0x0000000111067890 */ /* 0x000fe4000fffe0ff */
[----:B------:R-:W-:Y:S02]  /*18d0*/  UIADD3 UR26, UP1, UPT, UR22, 0x80, URZ ;  /* 0x00000080161a7890 */ /* 0x000fe4000ff3e0ff */
[----:B------:R-:W-:Y:S02]  /*18e0*/  UISETP.NE.AND UP0, UPT, UR6, 0xc, UPT ;  /* 0x0000000c0600788c */ /* 0x000fe4000bf05270 */
[----:B------:R-:W-:Y:S02]  /*18f0*/  USHF.L.U32 UR34, UR16, 0x6, URZ ;  /* 0x0000000610227899 */ /* 0x000fe400080006ff */
[----:B------:R-:W-:Y:S02]  /*1900*/  USEL UR9, URZ, 0x1, UP0 ;  /* 0x00000001ff097887 */ /* 0x000fe40008000000 */
[----:B------:R-:W-:-:S02]  /*1910*/  USEL UR6, UR6, URZ, UP0 ;  /* 0x000000ff06067287 */ /* 0x000fc40008000000 */
[----:B------:R-:W-:Y:S02]  /*1920*/  UIADD3 UR20, UP0, UPT, UR22, 0x180, URZ ;  /* 0x0000018016147890 */ /* 0x000fe4000ff1e0ff */
[----:B------:R-:W-:Y:S01]  /*1930*/  ULEA UR8, UR6, UR4, 0x3 ;  /* 0x0000000406087291 */ /* 0x000fe2000f8e18ff */
[----:B------:R-:W-:Y:S01]  /*1940*/  LOP3.LUT R15, R15, UR9, RZ, 0x3c, !PT ;  /* 0x000000090f0f7c12 */ /* 0x000fe2000f8e3cff */
[----:B------:R-:W-:Y:S02]  /*1950*/  UIADD3.X UR27, UPT, UPT, URZ, UR23, URZ, UP1, !UPT ;  /* 0x00000017ff1b7290 */ /* 0x000fe40008ffe4ff */
[----:B------:R-:W-:Y:S01]  /*1960*/  UIADD3.X UR21, UPT, UPT, URZ, UR23, URZ, UP0, !UPT ;  /* 0x00000017ff157290 */ /* 0x000fe200087fe4ff */
[----:B-1----:R-:W-:Y:S01]  /*1970*/  SHF.L.U32 R2, R15, 0x1f, RZ ;  /* 0x0000001f0f027819 */ /* 0x002fe200000006ff */
[----:B------:R-:W-:Y:S01]  /*1980*/  UMOV UR18, 0x0 ;  /* 0x0000000000127882 */ /* 0x000fe20000000000 */
[----:B------:R-:W-:Y:S01]  /*1990*/  UMOV UR19, 0x10000000 ;  /* 0x1000000000137882 */ /* 0x000fe20000000000 */
[----:B------:R-:W-:Y:S01]  /*19a0*/  UMOV UR12, UR36 ;  /* 0x00000024000c7c82 */ /* 0x000fe20008000000 */
[----:B------:R1:W1:Y:S01]  /*19b0*/  SYNCS.PHASECHK.TRANS64.TRYWAIT P0, [UR8+0x60], R2 ;  /* 0x00006002ff0075a7 */ /* 0x0002620008001108 */
[----:B------:R-:W-:Y:S01]  /*19c0*/  ULEA UR8, UR17, UR4, 0xd ;  /* 0x0000000411087291 */ /* 0x000fe2000f8e68ff */
[----:B------:R-:W-:Y:S01]  /*19d0*/  UMOV UR9, UR33 ;  /* 0x0000002100097c82 */ /* 0x000fe20008000000 */
[----:B------:R-:W-:-:S02]  /*19e0*/  UMOV UR10, UR34 ;  /* 0x00000022000a7c82 */ /* 0x000fc40008000000 */
[----:B------:R-:W-:Y:S02]  /*19f0*/  UIADD3 UR32, UPT, UPT, UR8, 0x8400, URZ ;  /* 0x0000840008207890 */ /* 0x000fe4000fffe0ff */
[----:B------:R-:W-:Y:S02]  /*1a00*/  UIADD3 UR8, UPT, UPT, UR8, 0x20400, URZ ;  /* 0x0002040008087890 */ /* 0x000fe4000fffe0ff */
[----:B------:R-:W-:Y:S01]  /*1a10*/  UIADD3 UR16, UPT, UPT, UR16, 0x1, URZ ;  /* 0x0000000110107890 */ /* 0x000fe2000fffe0ff */
[----:B------:R-:W-:Y:S01]  /*1a20*/  UMOV UR24, UR5 ;  /* 0x0000000500187c82 */ /* 0x000fe20008000000 */
[----:B------:R-:W-:Y:S02]  /*1a30*/  UMOV UR17, UR6 ;  /* 0x0000000600117c82 */ /* 0x000fe40008000000 */
[----:B------:R-:W-:Y:S01]  /*1a40*/  UISETP.NE.AND UP0, UPT, UR16, UR5, UPT ;  /* 0x000000051000728c */ /* 0x000fe2000bf05270 */
[----:B------:R1:W-:Y:S02]  /*1a50*/  UTMALDG.3D [UR32], [UR26], desc[UR18] ;  /* 0x000012201a0075b4 */ /* 0x0003e40008011000 */
[----:B------:R1:W-:Y:S06]  /*1a60*/  UTMALDG.3D [UR8], [UR20], desc[UR18] ;  /* 0x00001208140075b4 */ /* 0x0003ec0008011000 */
[----:B------:R-:W-:Y:S05]  /*1a70*/  BRA.U UP0, `(.L_x_26) ;  /* 0xfffffffd00647547 */ /* 0x000fea000b83ffff */
.L_x_21:
[----:B-1----:R-:W-:Y:S01]  /*1a80*/  ULEA UR8, UR6, UR4, 0x3 ;  /* 0x0000000406087291 */ /* 0x002fe2000f8e18ff */
[----:B------:R-:W-:Y:S01]  /*1a90*/  SHF.L.U32 R2, R15, 0x1f, RZ ;  /* 0x0000001f0f027819 */ /* 0x000fe200000006ff */
[----:B------:R-:W-:Y:S01]  /*1aa0*/  @!P1 SYNCS.ARRIVE.TRANS64.A1T0 RZ, [UR4+0xe8], RZ ;  /* 0x0000e8ffffff99a7 */ /* 0x000fe20008100004 */
[----:B------:R-:W-:-:S06]  /*1ab0*/  UISETP.GT.AND UP0, UPT, UR15, UR14, UPT ;  /* 0x0000000e0f00728c */ /* 0x000fcc000bf04270 */
[----:B--2---:R1:W2:Y:S03]  /*1ac0*/  SYNCS.PHASECHK.TRANS64.TRYWAIT P0, [UR8+0x60], R2 ;  /* 0x00006002ff0075a7 */ /* 0x0042a60008001108 */
[----:B------:R-:W-:Y:S05]  /*1ad0*/  BRA.U !UP0, `(.L_x_27) ;  /* 0x0000000108a87547 */ /* 0x000fea000b800000 */
[----:B------:R-:W-:Y:S01]  /*1ae0*/  UIADD3 UR21, UPT, UPT, UR7, UR24, URZ ;  /* 0x0000001807157290 */ /* 0x000fe2000fffe0ff */
[----:B------:R-:W-:-:S11]  /*1af0*/  UMOV UR25, UR6 ;  /* 0x0000000600197c82 */ /* 0x000fd60008000000 */
.L_x_32:
[----:B-1----:R-:W-:Y:S01]  /*1b00*/  ULEA UR17, UR25, UR4, 0x3 ;  /* 0x0000000419117291 */ /* 0x002fe2000f8e18ff */
[----:B--2---:R-:W-:Y:S01]  /*1b10*/  @!P5 MOV R3, 0x4000 ;  /* 0x000040000003d802 */ /* 0x004fe20000000f00 */
[----:B--2---:R-:W-:Y:S10]  /*1b20*/  @P0 BRA `(.L_x_28) ;  /* 0x00000000000c0947 */ /* 0x004ff40003800000 */
[----:B------:R-:W-:-:S04]  /*1b30*/  SHF.L.U32 R5, R15, 0x1f, RZ ;  /* 0x0000001f0f057819 */ /* 0x000fc800000006ff */
[----:B------:R-:W2:Y:S02]  /*1b40*/  SYNCS.PHASECHK.TRANS64.TRYWAIT P0, [UR17+0x60], R5 ;  /* 0x00006005ff0075a7 */ /* 0x000ea40008001111 */
[----:B--2---:R-:W-:Y:S05]  /*1b50*/  @!P0 BRA `(.L_x_29) ;  /* 0x0000006c00048947 */ /* 0x004fea0003800000 */
.L_x_28:
[----:B------:R2:W-:Y:S01]  /*1b60*/  @!P5 SYNCS.ARRIVE.TRANS64 RZ, [UR17], R3 ;  /* 0x00000003ffffd9a7 */ /* 0x0005e20008000011 */
[----:B------:R-:W-:Y:S04]  /*1b70*/  BSSY.RECONVERGENT B0, `(.L_x_30) ;  /* 0x0000003000007945 */ /* 0x000fe80003800200 */
[----:B------:R-:W-:Y:S05]  /*1b80*/  @P4 BRA `(.L_x_31) ;  /* 0x0000000000044947 */ /* 0x000fea0003800000 */
[----:B------:R-:W-:Y:S05]  /*1b90*/  BPT.TRAP 0x1 ;  /* 0x000000040000795c */ /* 0x000fea0000300000 */
.L_x_31:
[----:B------:R-:W-:Y:S05]  /*1ba0*/  BSYNC.RECONVERGENT B0 ;  /* 0x0000000000007941 */ /* 0x000fea0003800200 */
.L_x_30:
        /* <DEDUP_REMOVED lines=20> */
[----:B------:R-:W-:Y:S01]  /*1cf0*/  UIADD3 UR8, UPT, UPT, UR8, 0x20400, URZ ;  /* 0x0002040008087890 */ /* 0x000fe2000fffe0ff */
[----:B------:R-:W-:Y:S01]  /*1d00*/  UMOV UR9, UR17 ;  /* 0x0000001100097c82 */ /* 0x000fe20008000000 */
[----:B------:R-:W-:Y:S01]  /*1d10*/  UMOV UR10, UR18 ;  /* 0x00000012000a7c82 */ /* 0x000fe20008000000 */
[----:B------:R-:W-:Y:S01]  /*1d20*/  UIADD3 UR24, UPT, UPT, UR24, 0x1, URZ ;  /* 0x0000000118187890 */ /* 0x000fe2000fffe0ff */
[----:B------:R-:W-:-:S03]  /*1d30*/  UMOV UR25, UR6 ;  /* 0x0000000600197c82 */ /* 0x000fc60008000000 */
[----:B------:R1:W-:Y:S01]  /*1d40*/  UTMALDG.3D [UR16], [UR30], desc[UR26] ;  /* 0x00001a101e0075b4 */ /* 0x0003e20008011000 */
[----:B------:R-:W-:Y:S01]  /*1d50*/  UISETP.NE.AND UP0, UPT, UR24, UR21, UPT ;  /* 0x000000151800728c */ /* 0x000fe2000bf05270 */
[----:B------:R1:W-:Y:S08]  /*1d60*/  UTMALDG.3D [UR8], [UR28], desc[UR26] ;  /* 0x00001a081c0075b4 */ /* 0x0003f00008011000 */
[----:B------:R-:W-:Y:S05]  /*1d70*/  BRA.U UP0, `(.L_x_32) ;  /* 0xfffffffd00607547 */ /* 0x000fea000b83ffff */
.L_x_27:
[C---:B-1----:R-:W-:Y:S01]  /*1d80*/  LEA R2, R14.reuse, UR4, 0x3 ;  /* 0x000000040e027c11 */ /* 0x042fe2000f8e18ff */
[----:B------:R-:W-:Y:S01]  /*1d90*/  NOP ;  /* 0x0000000000007918 */ /* 0x000fe20000000000 */
[----:B--2---:R-:W-:Y:S02]  /*1da0*/  SHF.L.U32 R3, R13, 0x1f, RZ ;  /* 0x0000001f0d037819 */ /* 0x004fe400000006ff */
[----:B------:R-:W-:Y:S02]  /*1db0*/  LEA R4, R14, UR4, 0x4 ;  /* 0x000000040e047c11 */ /* 0x000fe4000f8e20ff */
[----:B------:R-:W1:Y:S02]  /*1dc0*/  SYNCS.PHASECHK.TRANS64.TRYWAIT P0, [R2+URZ+0xf0], R3 ;  /* 0x0000f003020075a7 */ /* 0x000e6400080011ff */
[----:B-1----:R-:W-:Y:S05]  /*1dd0*/  @!P0 BRA `(.L_x_33) ;  /* 0x00000068007c8947 */ /* 0x002fea0003800000 */
.L_x_118:
[----:B------:R-:W2:Y:S01]  /*1de0*/  LDS.128 R4, [R4+0x180] ;  /* 0x0001800004047984 */ /* 0x000ea20000000c00 */
[----:B---3--:R-:W-:Y:S01]  /*1df0*/  ISETP.GE.AND P0, PT, R72, 0x1, PT ;  /* 0x000000014800780c */ /* 0x008fe20003f06270 */
[----:B-1----:R-:W-:Y:S01]  /*1e00*/  VIADD R2, R2, 0x100 ;  /* 0x0000010002027836 */ /* 0x002fe20000000000 */
[----:B------:R-:W-:Y:S01]  /*1e10*/  @!PT LDS RZ, [RZ] ;  /* 0x00000000fffff984 */ /* 0x000fe20000000800 */
[----:B------:R-:W-:Y:S01]  /*1e20*/  @!PT LDS RZ, [RZ] ;  /* 0x00000000fffff984 */ /* 0x000fe20000000800 */
[----:B------:R-:W-:Y:S01]  /*1e30*/  @!PT LDS RZ, [RZ] ;  /* 0x00000000fffff984 */ /* 0x000fe20000000800 */
[----:B------:R-:W-:Y:S01]  /*1e40*/  @!PT LDS RZ, [RZ] ;  /* 0x00000000fffff984 */ /* 0x000fe20000000800 */
[----:B------:R1:W-:Y:S06]  /*1e50*/  MEMBAR.ALL.CTA ;  /* 0x0000000000007992 */ /* 0x0003ec0000008000 */
[----:B-1----:R-:W1:Y:S01]  /*1e60*/  FENCE.VIEW.ASYNC.S ;  /* 0x00000000000073c6 */ /* 0x002e620000000000 */
[----:B------:R-:W-:-:S04]  /*1e70*/  PRMT R2, RZ, 0x654, R2 ;  /* 0x00000654ff027816 */ /* 0x000fc80000000002 */
[----:B-1----:R1:W-:Y:S01]  /*1e80*/  SYNCS.ARRIVE.TRANS64.RED.A1T0 RZ, [R2+URZ], RZ ;  /* 0x000000ff02ff79a7 */ /* 0x0023e200081004ff */
[----:B--2---:R-:W-:-:S13]  /*1e90*/  LOP3.LUT P2, RZ, R6, 0x1, RZ, 0xc0, !PT ;  /* 0x0000000106ff7812 */ /* 0x004fda000784c0ff */
[----:B------:R-:W-:Y:S01]  /*1ea0*/  @P2 SHF.R.U32.HI R3, RZ, 0x10, R5 ;  /* 0x00000010ff032819 */ /* 0x000fe20000011605 */
[----:B------:R-:W-:Y:S01]  /*1eb0*/  VOTEU.ANY UP0, P2 ;  /* 0x0000000000ff7886 */ /* 0x000fe20001000100 */
[----:B------:R-:W-:Y:S02]  /*1ec0*/  @P2 MOV R11, R4 ;  /* 0x00000004000b2202 */ /* 0x000fe40000000f00 */
[----:B------:R-:W-:Y:S02]  /*1ed0*/  @P2 R2UR.BROADCAST UR8, R3 ;  /* 0x00000000030822ca */ /* 0x000fe400008e0000 */
[----:B------:R-:W-:-:S11]  /*1ee0*/  @P2 LOP3.LUT R8, R5, 0xffff, RZ, 0xc0, !PT ;  /* 0x0000ffff05082812 */ /* 0x000fd600078ec0ff */
[----:B------:R-:W-:Y:S01]  /*1ef0*/  @UP0 UMOV UR36, UR8 ;  /* 0x0000000800240c82 */ /* 0x000fe20008000000 */
[----:B-1----:R-:W-:Y:S05]  /*1f00*/  @!P0 BRA `(.L_x_34) ;  /* 0x0000000000b88947 */ /* 0x002fea0003800000 */
[----:B------:R-:W4:Y:S01]  /*1f10*/  LDC.64 R4, c[0x0][0xb18] ;  /* 0x0002c600ff047b82 */ /* 0x000f220000000a00 */
[----:B------:R-:W-:-:S07]  /*1f20*/  ISETP.NE.AND P3, PT, R72, 0x1, PT ;  /* 0x000000014800780c */ /* 0x000fce0003f65270 */
[----:B------:R-:W1:Y:S08]  /*1f30*/  LDC.64 R6, c[0x0][0xb10] ;  /* 0x0002c400ff067b82 */ /* 0x000e700000000a00 */
[----:B------:R-:W2:Y:S08]  /*1f40*/  LDC R16, c[0x0][0xb20] ;  /* 0x0002c800ff107b82 */ /* 0x000eb00000000800 */
[----:B------:R-:W3:Y:S01]  /*1f50*/  LDC R18, c[0x0][0xb0c] ;  /* 0x0002c300ff127b82 */ /* 0x000ee20000000800 */
[----:B----4-:R-:W-:Y:S01]  /*1f60*/  IMAD.HI.U32 R17, R0, R5, RZ ;  /* 0x0000000500117227 */ /* 0x010fe200078e00ff */
[----:B------:R-:W-:-:S03]  /*1f70*/  ISETP.NE.AND P0, PT, R4, 0x1, PT ;  /* 0x000000010400780c */ /* 0x000fc60003f05270 */
[----:B------:R-:W-:-:S03]  /*1f80*/  IMAD.HI.U32 R5, R8, R5, RZ ;  /* 0x0000000508057227 */ /* 0x000fc600078e00ff */
[----:B------:R-:W4:Y:S01]  /*1f90*/  LDC.64 R2, c[0x0][0xb28] ;  /* 0x0002ca00ff027b82 */ /* 0x000f220000000a00 */
[----:B-1----:R-:W-:-:S04]  /*1fa0*/  IMAD.HI.U32 R20, R9, R6, RZ ;  /* 0x0000000609147227 */ /* 0x002fc800078e00ff */
[----:B------:R-:W-:Y:S01]  /*1fb0*/  IMAD.HI.U32 R22, R11, R6, RZ ;  /* 0x000000060b167227 */ /* 0x000fe200078e00ff */
[----:B------:R-:W-:Y:S02]  /*1fc0*/  SHF.R.U32.HI R20, RZ, R7, R20 ;  /* 0x00000007ff147219 */ /* 0x000fe40000011614 */
[-C--:B--2---:R-:W-:Y:S02]  /*1fd0*/  SHF.R.U32.HI R17, RZ, R16.reuse, R17 ;  /* 0x00000010ff117219 */ /* 0x084fe40000011611 */
[----:B------:R-:W-:Y:S02]  /*1fe0*/  SHF.R.U32.HI R5, RZ, R16, R5 ;  /* 0x00000010ff057219 */ /* 0x000fe40000011605 */
[----:B------:R-:W-:Y:S02]  /*1ff0*/  SEL R17, R0, R17, !P0 ;  /* 0x0000001100117207 */ /* 0x000fe40004000000 */
[----:B------:R-:W-:Y:S02]  /*2000*/  SHF.R.U32.HI R22, RZ, R7, R22 ;  /* 0x00000007ff167219 */ /* 0x000fe40000011616 */
[----:B---3--:R-:W-:-:S02]  /*2010*/  ISETP.NE.AND P1, PT, R18, 0x1, PT ;  /* 0x000000011200780c */ /* 0x008fc40003f25270 */
[----:B------:R-:W-:Y:S02]  /*2020*/  SEL R5, R8, R5, !P0 ;  /* 0x0000000508057207 */ /* 0x000fe40004000000 */
[----:B------:R-:W-:Y:S02]  /*2030*/  SEL R19, R9, R20, !P1 ;  /* 0x0000001409137207 */ /* 0x000fe40004800000 */
[----:B------:R-:W-:Y:S01]  /*2040*/  SEL R7, R11, R22, !P1 ;  /* 0x000000160b077207 */ /* 0x000fe20004800000 */
[----:B----4-:R-:W-:-:S04]  /*2050*/  IMAD.HI.U32 R20, R17, R2, RZ ;  /* 0x0000000211147227 */ /* 0x010fc800078e00ff */
[----:B------:R-:W-:Y:S01]  /*2060*/  IMAD.HI.U32 R6, R19, R2, RZ ;  /* 0x0000000213067227 */ /* 0x000fe200078e00ff */
[----:B------:R-:W-:-:S04]  /*2070*/  @P3 SHF.R.U32.HI R17, RZ, R3, R20 ;  /* 0x00000003ff113219 */ /* 0x000fc80000011614 */
[----:B------:R-:W-:Y:S01]  /*2080*/  @P3 SHF.R.U32.HI R19, RZ, R3, R6 ;  /* 0x00000003ff133219 */ /* 0x000fe20000011606 */
[----:B------:R-:W-:-:S04]  /*2090*/  IMAD R17, R72, R17, RZ ;  /* 0x0000001148117224 */ /* 0x000fc800078e02ff */
[----:B------:R-:W-:Y:S01]  /*20a0*/  IMAD R6, R72, R19, RZ ;  /* 0x0000001348067224 */ /* 0x000fe200078e02ff */
[C---:B------:R-:W-:Y:S02]  /*20b0*/  ISETP.GE.AND P0, PT, R5.reuse, R17, PT ;  /* 0x000000110500720c */ /* 0x040fe40003f06270 */
[----:B------:R-:W-:Y:S02]  /*20c0*/  IADD3 R17, PT, PT, -R5, RZ, RZ ;  /* 0x000000ff05117210 */ /* 0x000fe40007ffe1ff */
[----:B------:R-:W-:Y:S01]  /*20d0*/  ISETP.GE.OR P0, PT, R7, R6, P0 ;  /* 0x000000060700720c */ /* 0x000fe20000706670 */
[----:B------:R-:W-:-:S04]  /*20e0*/  IMAD.HI.U32 R6, R5, R2, RZ ;  /* 0x0000000205067227 */ /* 0x000fc800078e00ff */
[----:B------:R-:W-:Y:S01]  /*20f0*/  IMAD R8, R4, R17, R8 ;  /* 0x0000001104087224 */ /* 0x000fe200078e0208 */
[----:B------:R-:W-:-:S04]  /*2100*/  SHF.R.U32.HI R6, RZ, R3, R6 ;  /* 0x00000003ff067219 */ /* 0x000fc80000011606 */
[----:B------:R-:W-:-:S03]  /*2110*/  SEL R6, R5, R6, !P3 ;  /* 0x0000000605067207 */ /* 0x000fc60005800000 */
[----:B------:R-:W-:-:S04]  /*2120*/  @!P0 IMAD.HI.U32 R16, R7, R2, RZ ;  /* 0x0000000207108227 */ /* 0x000fc800078e00ff */
[----:B------:R-:W-:Y:S01]  /*2130*/  IMAD.MOV R2, RZ, RZ, -R6 ;  /* 0x000000ffff027224 */ /* 0x000fe200078e0a06 */
[----:B------:R-:W-:-:S03]  /*2140*/  @!P0 SHF.R.U32.HI R16, RZ, R3, R16 ;  /* 0x00000003ff108219 */ /* 0x000fc60000011610 */
[----:B------:R-:W-:Y:S01]  /*2150*/  IMAD R2, R72, R2, R5 ;  /* 0x0000000248027224 */ /* 0x000fe200078e0205 */
        /* <DEDUP_REMOVED lines=9> */
.L_x_34:
[----:B------:R-:W1:Y:S02]  /*21f0*/  LDCU UR8, c[0x0][0xb30] ;  /* 0x00016600ff0877ac */ /* 0x000e640008000800 */
[----:B-1----:R-:W-:-:S09]  /*2200*/  UISETP.NE.AND UP0, UPT, UR8, 0x1, UPT ;  /* 0x000000010800788c */ /* 0x002fd2000bf05270 */
[----:B------:R-:W-:Y:S05]  /*2210*/  BRA.U UP0, `(.L_x_35) ;  /* 0x0000000100407547 */ /* 0x000fea000b800000 */
[----:B------:R-:W1:Y:S08]  /*2220*/  LDC.64 R4, c[0x0][0xb10] ;  /* 0x0002c400ff047b82 */ /* 0x000e700000000a00 */
[----:B------:R-:W2:Y:S08]  /*2230*/  LDC.64 R2, c[0x0][0xb18] ;  /* 0x0002c600ff027b82 */ /* 0x000eb00000000a00 */
[----:B------:R-:W3:Y:S08]  /*2240*/  LDC R6, c[0x0][0xb20] ;  /* 0x0002c800ff067b82 */ /* 0x000ef00000000800 */
[----:B------:R-:W4:Y:S01]  /*2250*/  LDC R16, c[0x0][0xb0c] ;  /* 0x0002c300ff107b82 */ /* 0x000f220000000800 */
[----:B-1----:R-:W-:-:S05]  /*2260*/  IMAD.HI.U32 R4, R11, R4, RZ ;  /* 0x000000040b047227 */ /* 0x002fca00078e00ff */
[----:B------:R-:W-:Y:S01]  /*2270*/  SHF.R.U32.HI R4, RZ, R5, R4 ;  /* 0x00000005ff047219 */ /* 0x000fe20000011604 */
[----:B--2---:R-:W-:Y:S01]  /*2280*/  IMAD.HI.U32 R3, R8, R3, RZ ;  /* 0x0000000308037227 */ /* 0x004fe200078e00ff */
[----:B------:R-:W-:-:S04]  /*2290*/  ISETP.NE.AND P0, PT, R2, 0x1, PT ;  /* 0x000000010200780c */ /* 0x000fc80003f05270 */
[----:B---3--:R-:W-:-:S04]  /*22a0*/  SHF.R.U32.HI R3, RZ, R6, R3 ;  /* 0x00000006ff037219 */ /* 0x008fc80000011603 */
[----:B------:R-:W-:Y:S02]  /*22b0*/  SEL R3, R8, R3, !P0 ;  /* 0x0000000308037207 */ /* 0x000fe40004000000 */
[----:B----4-:R-:W-:-:S04]  /*22c0*/  ISETP.NE.AND P1, PT, R16, 0x1, PT ;  /* 0x000000011000780c */ /* 0x010fc80003f25270 */
[----:B------:R-:W-:-:S05]  /*22d0*/  SEL R4, R11, R4, !P1 ;  /* 0x000000040b047207 */ /* 0x000fca0004800000 */
[----:B------:R-:W-:Y:S02]  /*22e0*/  IMAD.IADD R5, R3, 0x1, -R4 ;  /* 0x0000000103057824 */ /* 0x000fe400078e0a04 */
[----:B------:R-:W-:Y:S02]  /*22f0*/  IMAD.IADD R3, R4, 0x1, -R3 ;  /* 0x0000000104037824 */ /* 0x000fe400078e0a03 */
[----:B------:R-:W-:Y:S02]  /*2300*/  IMAD R11, R5, R16, R11 ;  /* 0x00000010050b7224 */ /* 0x000fe400078e020b */
[----:B------:R-:W-:-:S07]  /*2310*/  IMAD R8, R3, R2, R8 ;  /* 0x0000000203087224 */ /* 0x000fce00078e0208 */
.L_x_35:
[----:B------:R-:W-:Y:S01]  /*2320*/  VIADD R14, R14, 0x1 ;  /* 0x000000010e0e7836 */ /* 0x000fe20000000000 */
[----:B------:R-:W-:Y:S01]  /*2330*/  PLOP3.LUT P1, PT, PT, PT, PT, 0x80, 0x8 ;  /* 0x000000000008781c */ /* 0x000fe20003f2f070 */
[----:B------:R-:W-:Y:S02]  /*2340*/  IMAD.IADD R21, R11, 0x1, R170 ;  /* 0x000000010b157824 */ /* 0x000fe400078e02aa */
[----:B------:R-:W-:Y:S01]  /*2350*/  IMAD.IADD R20, R8, 0x1, R147 ;  /* 0x0000000108147824 */ /* 0x000fe200078e0293 */
[----:B------:R-:W-:-:S04]  /*2360*/  ISETP.NE.AND P0, PT, R14, 0x2, PT ;  /* 0x000000020e00780c */ /* 0x000fc80003f05270 */
[----:B------:R-:W-:Y:S02]  /*2370*/  SEL R2, RZ, 0x1, P0 ;  /* 0x00000001ff027807 */ /* 0x000fe40000000000 */
[----:B------:R-:W-:Y:S02]  /*2380*/  SEL R14, R14, RZ, P0 ;  /* 0x000000ff0e0e7207 */ /* 0x000fe40000000000 */
[----:B------:R-:W-:Y:S01]  /*2390*/  LOP3.LUT R13, R13, R2, RZ, 0x3c, !PT ;  /* 0x000000020d0d7212 */ /* 0x000fe200078e3cff */
[----:B------:R-:W-:Y:S06]  /*23a0*/  @P2 BRA `(.L_x_36) ;  /* 0xfffffff000a02947 */ /* 0x000fec000383ffff */
[----:B------:R-:W-:Y:S01]  /*23b0*/  UIADD3 UR4, UPT, UPT, UR4, 0x60, URZ ;  /* 0x0000006004047890 */ /* 0x000fe2000fffe0ff */
[----:B------:R-:W-:-:S03]  /*23c0*/  SHF.L.U32 R3, R15, 0x1f, RZ ;  /* 0x0000001f0f037819 */ /* 0x000fc600000006ff */
[----:B------:R-:W-:-:S09]  /*23d0*/  ULEA UR5, UR6, UR4, 0x3 ;  /* 0x0000000406057291 */ /* 0x000fd2000f8e18ff */
[----:B------:R-:W1:Y:S02]  /*23e0*/  SYNCS.PHASECHK.TRANS64.TRYWAIT P0, [UR5], R3 ;  /* 0x00000003ff0075a7 */ /* 0x000e640008001105 */
[----:B-1----:R-:W-:Y:S05]  /*23f0*/  @!P0 BRA `(.L_x_37) ;  /* 0x0000006400088947 */ /* 0x002fea0003800000 */
.L_x_120:
[----:B------:R-:W-:-:S04]  /*2400*/  UIADD3 UR6, UPT, UPT, UR6, 0x1, URZ ;  /* 0x0000000106067890 */ /* 0x000fc8000fffe0ff */
[----:B------:R-:W-:-:S04]  /*2410*/  UISETP.NE.AND UP0, UPT, UR6, 0xc, UPT ;  /* 0x0000000c0600788c */ /* 0x000fc8000bf05270 */
[----:B------:R-:W-:Y:S02]  /*2420*/  USEL UR7, URZ, 0x1, UP0 ;  /* 0x00000001ff077887 */ /* 0x000fe40008000000 */
[----:B------:R-:W-:-:S04]  /*2430*/  USEL UR6, UR6, URZ, UP0 ;  /* 0x000000ff06067287 */ /* 0x000fc80008000000 */
[----:B------:R-:W-:Y:S01]  /*2440*/  ULEA UR5, UR6, UR4, 0x3 ;  /* 0x0000000406057291 */ /* 0x000fe2000f8e18ff */
[----:B------:R-:W-:-:S04]  /*2450*/  LOP3.LUT R2, R15, UR7, RZ, 0x3c, !PT ;  /* 0x000000070f027c12 */ /* 0x000fc8000f8e3cff */
[----:B-1----:R-:W-:-:S04]  /*2460*/  SHF.L.U32 R3, R2, 0x1f, RZ ;  /* 0x0000001f02037819 */ /* 0x002fc800000006ff */
[----:B------:R-:W1:Y:S02]  /*2470*/  SYNCS.PHASECHK.TRANS64.TRYWAIT P0, [UR5], R3 ;  /* 0x00000003ff0075a7 */ /* 0x000e640008001105 */
[----:B-1----:R-:W-:Y:S05]  /*2480*/  @!P0 BRA `(.L_x_38) ;  /* 0x0000006000fc8947 */ /* 0x002fea0003800000 */
.L_x_122:
        /* <DEDUP_REMOVED lines=9> */
.L_x_124:
        /* <DEDUP_REMOVED lines=9> */
.L_x_126:
        /* <DEDUP_REMOVED lines=9> */
.L_x_128:
        /* <DEDUP_REMOVED lines=9> */
.L_x_130:
        /* <DEDUP_REMOVED lines=9> */
.L_x_132:
        /* <DEDUP_REMOVED lines=9> */
.L_x_134:
        /* <DEDUP_REMOVED lines=9> */
.L_x_136:
        /* <DEDUP_REMOVED lines=9> */
.L_x_138:
        /* <DEDUP_REMOVED lines=9> */
.L_x_140:
[----:B------:R-:W-:-:S04]  /*29a0*/  UIADD3 UR6, UPT, UPT, UR6, 0x1, URZ ;  /* 0x0000000106067890 */ /* 0x000fc8000fffe0ff */
[----:B------:R-:W-:-:S04]  /*29b0*/  UISETP.NE.AND UP0, UPT, UR6, 0xc, UPT ;  /* 0x0000000c0600788c */ /* 0x000fc8000bf05270 */
[----:B------:R-:W-:Y:S02]  /*29c0*/  USEL UR5, URZ, 0x1, UP0 ;  /* 0x00000001ff057887 */ /* 0x000fe40008000000 */
[----:B------:R-:W-:-:S04]  /*29d0*/  USEL UR6, UR6, URZ, UP0 ;  /* 0x000000ff06067287 */ /* 0x000fc80008000000 */
[----:B------:R-:W-:Y:S01]  /*29e0*/  ULEA UR6, UR6, UR4, 0x3 ;  /* 0x0000000406067291 */ /* 0x000fe2000f8e18ff */
[----:B-1----:R-:W-:-:S04]  /*29f0*/  LOP3.LUT R3, R2, UR5, RZ, 0x3c, !PT ;  /* 0x0000000502037c12 */ /* 0x002fc8000f8e3cff */
[----:B------:R-:W-:Y:S01]  /*2a00*/  SHF.L.U32 R3, R3, 0x1f, RZ ;  /* 0x0000001f03037819 */ /* 0x000fe200000006ff */
[----:B----4-:R-:W-:-:S07]  /*2a10*/  IMAD.U32 R0, RZ, RZ, UR6 ;  /* 0x00000006ff007e24 */ /* 0x010fce000f8e00ff */
.L_x_48:
[----:B-1----:R1:W2:Y:S02]  /*2a20*/  SYNCS.PHASECHK.TRANS64.TRYWAIT P0, [R0+URZ], R3 ;  /* 0x00000003000075a7 */ /* 0x0022a400080011ff */
[----:B--2---:R-:W-:Y:S05]  /*2a30*/  @!P0 NANOSLEEP.SYNCS 0x989680 ;  /* 0x009896800000895d */ /* 0x004fea0003900000 */
[----:B------:R-:W2:Y:S02]  /*2a40*/  @!P0 SYNCS.PHASECHK.TRANS64 P0, [R0+URZ], R3 ;  /* 0x00000003000085a7 */ /* 0x000ea400080010ff */
[----:B--2---:R-:W-:Y:S05]  /*2a50*/  @P0 EXIT ;  /* 0x000000000000094d */ /* 0x004fea0003800000 */
[----:B------:R-:W-:Y:S05]  /*2a60*/  BRA `(.L_x_48) ;  /* 0xfffffffc00ec7947 */ /* 0x000fea000383ffff */
.L_x_18:
[----:B------:R-:W-:-:S04]  /*2a70*/  UISETP.NE.AND UP1, UPT, UR37, URZ, UPT ;  /* 0x000000ff2500728c */ /* 0x000fc8000bf25270 */
[----:B------:R-:W-:-:S09]  /*2a80*/  UISETP.NE.OR UP1, UPT, UR8, 0x1, UP1 ;  /* 0x000000010800788c */ /* 0x000fd20008f25670 */
[----:B------:R-:W-:Y:S05]  /*2a90*/  BRA.U UP1, `(.L_x_49) ;  /* 0x0000000501487547 */ /* 0x000fea000b800000 */
[----:B------:R-:W-:Y:S01]  /*2aa0*/  ISETP.NE.AND P2, PT, R2, RZ, PT ;  /* 0x000000ff0200720c */ /* 0x000fe20003f45270 */
[----:B------:R-:W-:Y:S01]  /*2ab0*/  IMAD.MOV.U32 R12, RZ, RZ, 0x1 ;  /* 0x00000001ff0c7424 */ /* 0x000fe200078e00ff */
[----:B------:R-:W-:Y:S02]  /*2ac0*/  CS2R R10, SRZ ;  /* 0x00000000000a7805 */ /* 0x000fe4000001ff00 */
[----:B------:R-:W-:Y:S01]  /*2ad0*/  CS2R R8, SRZ ;  /* 0x0000000000087805 */ /* 0x000fe2000001ff00 */
[----:B------:R-:W-:Y:S01]  /*2ae0*/  UMOV UR4, 0x400 ;  /* 0x0000040000047882 */ /* 0x000fe20000000000 */
[----:B------:R-:W-:Y:S01]  /*2af0*/  UMOV UR6, URZ ;  /* 0x000000ff00067c82 */ /* 0x000fe20008000000 */
[----:B------:R-:W-:-:S12]  /*2b00*/  ULEA UR37, UR37, UR4, 0x18 ;  /* 0x0000000425257291 */ /* 0x000fd8000f8ec0ff */
.L_x_53:
[----:B------:R-:W-:Y:S02]  /*2b10*/  LEA R0, R8, UR37, 0x3 ;  /* 0x0000002508007c11 */ /* 0x000fe4000f8e18ff */
[----:B------:R-:W-:-:S03]  /*2b20*/  SHF.L.U32 R5, R9, 0x1f, RZ ;  /* 0x0000001f09057819 */ /* 0x000fc600000006ff */
[----:B------:R-:W-:Y:S01]  /*2b30*/  VIADD R4, R0, 0x160 ;  /* 0x0000016000047836 */ /* 0x000fe20000000000 */
[----:B------:R-:W1:Y:S02]  /*2b40*/  SYNCS.PHASECHK.TRANS64.TRYWAIT P0, [R0+URZ+0x150], R5 ;  /* 0x00015005000075a7 */ /* 0x000e6400080011ff */
[----:B-1----:R-:W-:Y:S05]  /*2b50*/  @!P0 BRA `(.L_x_50) ;  /* 0x0000006000388947 */ /* 0x002fea0003800000 */
.L_x_141:
[----:B------:R-:W-:Y:S01]  /*2b60*/  ULEA UR5, UR6, UR37, 0x3 ;  /* 0x0000002506057291 */ /* 0x000fe2000f8e18ff */
[----:B------:R-:W-:Y:S02]  /*2b70*/  PRMT R4, RZ, 0x654, R4 ;  /* 0x00000654ff047816 */ /* 0x000fe40000000004 */
[----:B-1----:R-:W-:Y:S01]  /*2b80*/  SHF.L.U32 R5, R12, 0x1f, RZ ;  /* 0x0000001f0c057819 */ /* 0x002fe200000006ff */
[----:B------:R-:W-:Y:S01]  /*2b90*/  UIADD3 UR4, UPT, UPT, UR5, 0xf0, URZ ;  /* 0x000000f005047890 */ /* 0x000fe2000fffe0ff */
[----:B------:R1:W-:Y:S05]  /*2ba0*/  SYNCS.ARRIVE.TRANS64.RED.A1T0 RZ, [R4+URZ], RZ ;  /* 0x000000ff04ff79a7 */ /* 0x0003ea00081004ff */
[----:B------:R-:W-:Y:S01]  /*2bb0*/  IMAD.U32 R7, RZ, RZ, UR4 ;  /* 0x00000004ff077e24 */ /* 0x000fe2000f8e00ff */
[----:B------:R-:W2:Y:S04]  /*2bc0*/  SYNCS.PHASECHK.TRANS64.TRYWAIT P0, [UR5+0x100], R5 ;  /* 0x00010005ff0075a7 */ /* 0x000ea80008001105 */
[----:B------:R-:W-:Y:S01]  /*2bd0*/  PRMT R6, R2, 0x654, R7 ;  /* 0x0000065402067816 */ /* 0x000fe20000000007 */
[----:B-1----:R-:W-:Y:S01]  /*2be0*/  @!P2 IMAD.MOV.U32 R4, RZ, RZ, 0x10 ;  /* 0x00000010ff04a424 */ /* 0x002fe200078e00ff */
[----:B--2---:R-:W-:Y:S06]  /*2bf0*/  @!P0 BRA `(.L_x_51) ;  /* 0x0000006000248947 */ /* 0x004fec0003800000 */
.L_x_143:
[----:B------:R-:W-:Y:S01]  /*2c00*/  ULEA UR4, UR6, UR37, 0x4 ;  /* 0x0000002506047291 */ /* 0x000fe2000f8e20ff */
[----:B------:R-:W-:Y:S01]  /*2c10*/  SEL R3, R6, R3, !P2 ;  /* 0x0000000306037207 */ /* 0x000fe20005000000 */
[----:B------:R-:W-:Y:S01]  /*2c20*/  UIADD3 UR5, UPT, UPT, UR5, 0xf0, URZ ;  /* 0x000000f005057890 */ /* 0x000fe2000fffe0ff */
[----:B-1----:R-:W-:Y:S01]  /*2c30*/  LEA R0, R11, UR37, 0x3 ;  /* 0x000000250b007c11 */ /* 0x002fe2000f8e18ff */
[----:B------:R-:W-:Y:S01]  /*2c40*/  UIADD3 UR4, UPT, UPT, UR4, 0x180, URZ ;  /* 0x0000018004047890 */ /* 0x000fe2000fffe0ff */
[----:B------:R-:W-:Y:S01]  /*2c50*/  SHF.L.U32 R5, R10, 0x1f, RZ ;  /* 0x0000001f0a057819 */ /* 0x000fe200000006ff */
[----:B------:R1:W-:Y:S01]  /*2c60*/  @!P2 SYNCS.ARRIVE.TRANS64.RED RZ, [R3+URZ], R4 ;  /* 0x0000000403ffa9a7 */ /* 0x0003e200080004ff */
[----:B------:R-:W-:Y:S01]  /*2c70*/  UIADD3 UR6, UPT, UPT, UR6, 0x1, URZ ;  /* 0x0000000106067890 */ /* 0x000fe2000fffe0ff */
[----:B------:R-:W-:-:S03]  /*2c80*/  VIADD R8, R8, 0x1 ;  /* 0x0000000108087836 */ /* 0x000fc60000000000 */
[----:B------:R-:W-:Y:S02]  /*2c90*/  UISETP.NE.AND UP0, UPT, UR6, 0x2, UPT ;  /* 0x000000020600788c */ /* 0x000fe4000bf05270 */
[----:B------:R-:W-:Y:S06]  /*2ca0*/  UGETNEXTWORKID.BROADCAST [UR4], [UR5] ;  /* 0x00000000040073ca */ /* 0x000fec0008000100 */
[----:B------:R-:W-:Y:S01]  /*2cb0*/  USEL UR4, URZ, 0x1, UP0 ;  /* 0x00000001ff047887 */ /* 0x000fe20008000000 */
[----:B------:R-:W-:Y:S01]  /*2cc0*/  ISETP.NE.AND P0, PT, R8, 0x2, PT ;  /* 0x000000020800780c */ /* 0x000fe20003f05270 */
[----:B------:R-:W-:Y:S01]  /*2cd0*/  USEL UR6, UR6, URZ, UP0 ;  /* 0x000000ff06067287 */ /* 0x000fe20008000000 */
[----:B------:R-:W2:Y:S03]  /*2ce0*/  SYNCS.PHASECHK.TRANS64.TRYWAIT P1, [R0+URZ+0xf0], R5 ;  /* 0x0000f005000075a7 */ /* 0x000ea600080211ff */
[----:B------:R-:W-:Y:S01]  /*2cf0*/  LOP3.LUT R12, R12, UR4, RZ, 0x3c, !PT ;  /* 0x000000040c0c7c12 */ /* 0x000fe2000f8e3cff */
[----:B-12---:R-:W-:Y:S07]  /*2d00*/  @!P1 BRA `(.L_x_52) ;  /* 0x0000005c00f89947 */ /* 0x006fee0003800000 */
.L_x_144:
[C---:B------:R-:W-:Y:S01]  /*2d10*/  LEA R4, R11.reuse, UR37, 0x4 ;  /* 0x000000250b047c11 */ /* 0x040fe2000f8e20ff */
[----:B-1----:R-:W-:Y:S01]  /*2d20*/  VIADD R0, R0, 0x100 ;  /* 0x0000010000007836 */ /* 0x002fe20000000000 */
[----:B------:R-:W-:Y:S01]  /*2d30*/  SEL R8, R8, RZ, P0 ;  /* 0x000000ff08087207 */ /* 0x000fe20000000000 */
[----:B------:R-:W-:-:S03]  /*2d40*/  VIADD R11, R11, 0x1 ;  /* 0x000000010b0b7836 */ /* 0x000fc60000000000 */
[----:B------:R-:W1:Y:S01]  /*2d50*/  LDS.128 R4, [R4+0x180] ;  /* 0x0001800004047984 */ /* 0x000e620000000c00 */
[----:B------:R-:W-:Y:S02]  /*2d60*/  PRMT R0, RZ, 0x654, R0 ;  /* 0x00000654ff007816 */ /* 0x000fe40000000000 */
[C---:B------:R-:W-:Y:S01]  /*2d70*/  ISETP.NE.AND P1, PT, R11.reuse, 0x2, PT ;  /* 0x000000020b00780c */ /* 0x040fe20003f25270 */
[----:B------:R-:W-:Y:S01]  /*2d80*/  @!PT LDS RZ, [RZ] ;  /* 0x00000000fffff984 */ /* 0x000fe20000000800 */
[----:B------:R-:W-:Y:S01]  /*2d90*/  @!PT LDS RZ, [RZ] ;  /* 0x00000000fffff984 */ /* 0x000fe20000000800 */
[----:B------:R-:W-:Y:S01]  /*2da0*/  @!PT LDS RZ, [RZ] ;  /* 0x00000000fffff984 */ /* 0x000fe20000000800 */
[----:B------:R-:W-:Y:S01]  /*2db0*/  @!PT LDS RZ, [RZ] ;  /* 0x00000000fffff984 */ /* 0x000fe20000000800 */
[----:B------:R2:W-:Y:S06]  /*2dc0*/  MEMBAR.ALL.CTA ;  /* 0x0000000000007992 */ /* 0x0005ec0000008000 */
[----:B--2---:R-:W2:Y:S01]  /*2dd0*/  FENCE.VIEW.ASYNC.S ;  /* 0x00000000000073c6 */ /* 0x004ea20000000000 */
[----:B------:R-:W-:Y:S01]  /*2de0*/  SEL R11, R11, RZ, P1 ;  /* 0x000000ff0b0b7207 */ /* 0x000fe20000800000 */
[----:B--2---:R2:W-:Y:S01]  /*2df0*/  SYNCS.ARRIVE.TRANS64.RED.A1T0 RZ, [R0+URZ], RZ ;  /* 0x000000ff00ff79a7 */ /* 0x0045e200081004ff */
[----:B-1----:R-:W-:-:S02]  /*2e00*/  LOP3.LUT P3, RZ, R6, 0x1, RZ, 0xc0, !PT ;  /* 0x0000000106ff7812 */ /* 0x002fc4000786c0ff */
[----:B------:R-:W-:-:S04]  /*2e10*/  SEL R5, RZ, 0x1, P1 ;  /* 0x00000001ff057807 */ /* 0x000fc80000800000 */
[----:B------:R-:W-:Y:S02]  /*2e20*/  LOP3.LUT R10, R10, R5, RZ, 0x3c, !PT ;  /* 0x000000050a0a7212 */ /* 0x000fe400078e3cff */
[----:B--2---:R-:W-:-:S04]  /*2e30*/  SEL R0, RZ, 0x1, P0 ;  /* 0x00000001ff007807 */ /* 0x004fc80000000000 */
[----:B------:R-:W-:Y:S01]  /*2e40*/  LOP3.LUT R9, R9, R0, RZ, 0x3c, !PT ;  /* 0x0000000009097212 */ /* 0x000fe200078e3cff */
[----:B------:R-:W-:Y:S06]  /*2e50*/  @P3 BRA `(.L_x_53) ;  /* 0xfffffffc002c3947 */ /* 0x000fec000383ffff */
[----:B------:R-:W-:Y:S01]  /*2e60*/  ULEA UR5, UR6, UR37, 0x3 ;  /* 0x0000002506057291 */ /* 0x000fe2000f8e18ff */
[----:B------:R-:W-:-:S08]  /*2e70*/  SHF.L.U32 R3, R12, 0x1f, RZ ;  /* 0x0000001f0c037819 */ /* 0x000fd000000006ff */
[----:B------:R-:W1:Y:S02]  /*2e80*/  SYNCS.PHASECHK.TRANS64 P0, [UR5+0x100], R3 ;  /* 0x00010003ff0075a7 */ /* 0x000e640008001005 */
[----:B-1----:R-:W-:Y:S05]  /*2e90*/  @P0 BRA `(.L_x_54) ;  /* 0x0000000000080947 */ /* 0x002fea0003800000 */
[----:B------:R-:W1:Y:S02]  /*2ea0*/  SYNCS.PHASECHK.TRANS64.TRYWAIT P0, [UR5+0x100], R3 ;  /* 0x00010003ff0075a7 */ /* 0x000e640008001105 */
[----:B-1----:R-:W-:Y:S05]  /*2eb0*/  @!P0 BRA `(.L_x_55) ;  /* 0x0000005c00a08947 */ /* 0x002fea0003800000 */
.L_x_54:
[----:B------:R-:W-:-:S04]  /*2ec0*/  UIADD3 UR4, UPT, UPT, UR6, 0x1, URZ ;  /* 0x0000000106047890 */ /* 0x000fc8000fffe0ff */
[----:B------:R-:W-:-:S04]  /*2ed0*/  UISETP.NE.AND UP0, UPT, UR4, 0x2, UPT ;  /* 0x000000020400788c */ /* 0x000fc8000bf05270 */
[----:B------:R-:W-:Y:S02]  /*2ee0*/  USEL UR7, URZ, 0x1, UP0 ;  /* 0x00000001ff077887 */ /* 0x000fe40008000000 */
[----:B------:R-:W-:-:S04]  /*2ef0*/  USEL UR4, UR4, URZ, UP0 ;  /* 0x000000ff04047287 */ /* 0x000fc80008000000 */
[----:B------:R-:W-:Y:S01]  /*2f00*/  ULEA UR4, UR4, UR37, 0x3 ;  /* 0x0000002504047291 */ /* 0x000fe2000f8e18ff */
[----:B-1----:R-:W-:-:S04]  /*2f10*/  LOP3.LUT R3, R12, UR7, RZ, 0x3c, !PT ;  /* 0x000000070c037c12 */ /* 0x002fc8000f8e3cff */
[----:B------:R-:W-:-:S04]  /*2f20*/  SHF.L.U32 R0, R3, 0x1f, RZ ;  /* 0x0000001f03007819 */ /* 0x000fc800000006ff */
[----:B------:R-:W1:Y:S02]  /*2f30*/  SYNCS.PHASECHK.TRANS64 P0, [UR4+0x100], R0 ;  /* 0x00010000ff0075a7 */ /* 0x000e640008001004 */
[----:B-1----:R-:W-:Y:S05]  /*2f40*/  @P0 EXIT ;  /* 0x000000000000094d */ /* 0x002fea0003800000 */
[----:B------:R-:W-:Y:S02]  /*2f50*/  SHF.L.U32 R3, R3, 0x1f, RZ ;  /* 0x0000001f03037819 */ /* 0x000fe400000006ff */
[----:B------:R-:W-:-:S07]  /*2f60*/  MOV R0, UR4 ;  /* 0x0000000400007c02 */ /* 0x000fce0008000f00 */
.L_x_56:
[----:B-1----:R1:W2:Y:S02]  /*2f70*/  SYNCS.PHASECHK.TRANS64.TRYWAIT P0, [R0+URZ+0x100], R3 ;  /* 0x00010003000075a7 */ /* 0x0022a400080011ff */
[----:B--2---:R-:W-:Y:S05]  /*2f80*/  @!P0 NANOSLEEP.SYNCS 0x989680 ;  /* 0x009896800000895d */ /* 0x004fea0003900000 */
[----:B------:R-:W2:Y:S02]  /*2f90*/  @!P0 SYNCS.PHASECHK.TRANS64 P0, [R0+URZ+0x100], R3 ;  /* 0x00010003000085a7 */ /* 0x000ea400080010ff */
[----:B--2---:R-:W-:Y:S05]  /*2fa0*/  @P0 EXIT ;  /* 0x000000000000094d */ /* 0x004fea0003800000 */
[----:B------:R-:W-:Y:S05]  /*2fb0*/  BRA `(.L_x_56) ;  /* 0xfffffffc00ec7947 */ /* 0x000fea000383ffff */
.L_x_49:
[----:B------:R-:W-:-:S09]  /*2fc0*/  UISETP.NE.AND UP1, UPT, UR8, URZ, UPT ;  /* 0x000000ff0800728c */ /* 0x000fd2000bf25270 */
[----:B------:R-:W-:Y:S05]  /*2fd0*/  BRA.U UP1, `(.L_x_57) ;  /* 0x0000000d017c7547 */ /* 0x000fea000b800000 */
[----:B------:R-:W-:Y:S01]  /*2fe0*/  UMOV UR4, 0x40 ;  /* 0x0000004000047882 */ /* 0x000fe20000000000 */
[----:B------:R-:W-:Y:S01]  /*2ff0*/  NOP ;  /* 0x0000000000007918 */ /* 0x000fe20000000000 */
[----:B------:R-:W-:Y:S01]  /*3000*/  ULEA UR4, UR37, UR4, 0x18 ;  /* 0x0000000425047291 */ /* 0x000fe2000f8ec0ff */
[----:B------:R-:W-:Y:S02]  /*3010*/  UMOV UR5, 0x400 ;  /* 0x0000040000057882 */ /* 0x000fe40000000000 */
[----:B------:R-:W-:-:S06]  /*3020*/  ULEA UR37, UR37, UR5, 0x18 ;  /* 0x0000000525257291 */ /* 0x000fcc000f8ec0ff */
[----:B------:R-:W1:Y:S02]  /*3030*/  LDS.U8 R0, [UR4+0x1c] ;  /* 0x00001c04ff007984 */ /* 0x000e640008000000 */
[----:B-1----:R-:W-:-:S13]  /*3040*/  ISETP.NE.AND P0, PT, R0, RZ, PT ;  /* 0x000000ff0000720c */ /* 0x002fda0003f05270 */
[----:B------:R-:W-:Y:S05]  /*3050*/  @P0 BRA `(.L_x_58) ;  /* 0x0000000000580947 */ /* 0x000fea0003800000 */
[----:B------:R-:W-:-:S13]  /*3060*/  ELECT P0, URZ, PT ;  /* 0x0000000000ff782f */ /* 0x000fda0003800000 */
[----:B------:R-:W-:Y:S05]  /*3070*/  @!P0 BRA `(.L_x_59) ;  /* 0x0000000000608947 */ /* 0x000fea0003800000 */
[----:B------:R-:W-:Y:S01]  /*3080*/  UMOV UR5, 0x10 ;  /* 0x0000001000057882 */ /* 0x000fe20000000000 */
[----:B------:R-:W-:Y:S01]  /*3090*/  HFMA2 R0, -RZ, RZ, 0, 5.9604644775390625e-08 ;  /* 0x00000001ff007431 */ /* 0x000fe200000001ff */
[----:B------:R-:W-:-:S03]  /*30a0*/  MOV R2, 0xffff ;  /* 0x0000ffff00027802 */ /* 0x000fc60000000f00 */
[----:B------:R-:W-:Y:S04]  /*30b0*/  DEPBAR.LE SB1, 0x36 ;  /* 0x00009d800000791a */ /* 0x000fe80000000000 */
[----:B------:R-:W1:Y:S02]  /*30c0*/  UTCATOMSWS.FIND_AND_SET.ALIGN UP0, UR5, UR5 ;  /* 0x00000005000575e3 */ /* 0x000e640008000800 */
[----:B-1----:R-:W-:Y:S01]  /*30d0*/  MOV R3, UR5 ;  /* 0x0000000500037c02 */ /* 0x002fe20008000f00 */
[----:B------:R-:W-:Y:S06]  /*30e0*/  BRA.U UP0, `(.L_x_60) ;  /* 0x0000000100187547 */ /* 0x000fec000b800000 */
.L_x_61:
[----:B------:R-:W-:Y:S05]  /*30f0*/  NANOSLEEP 0x64 ;  /* 0x000000640000795d */ /* 0x000fea0003800000 */
[----:B------:R-:W-:-:S05]  /*3100*/  UMOV UR5, 0x10 ;  /* 0x0000001000057882 */ /* 0x000fca0000000000 */
[----:B------:R-:W-:Y:S04]  /*3110*/  DEPBAR.LE SB1, 0x36 ;  /* 0x00009d800000791a */ /* 0x000fe80000000000 */
[----:B------:R-:W1:Y:S02]  /*3120*/  UTCATOMSWS.FIND_AND_SET.ALIGN UP0, UR5, UR5 ;  /* 0x00000005000575e3 */ /* 0x000e640008000800 */
[----:B-1----:R-:W-:Y:S01]  /*3130*/  MOV R3, UR5 ;  /* 0x0000000500037c02 */ /* 0x002fe20008000f00 */
[----:B------:R-:W-:Y:S05]  /*3140*/  BRA.U !UP0, `(.L_x_61) ;  /* 0xfffffffd08e87547 */ /* 0x000fea000b83ffff */
.L_x_60:
[-C--:B------:R-:W-:Y:S02]  /*3150*/  SHF.L.U32 R2, R2, R3.reuse, RZ ;  /* 0x0000000302027219 */ /* 0x080fe400000006ff */
[----:B------:R-:W-:Y:S01]  /*3160*/  SHF.L.U32 R0, R0, R3, RZ ;  /* 0x0000000300007219 */ /* 0x000fe200000006ff */
[----:B------:R-:W-:Y:S02]  /*3170*/  IMAD.SHL.U32 R3, R3, 0x20, RZ ;  /* 0x0000002003037824 */ /* 0x000fe400078e00ff */
[----:B------:R1:W-:Y:S04]  /*3180*/  ATOMS.OR RZ, [UR4+0x14], R2 ;  /* 0x00001402ffff798c */ /* 0x0003e8000b000004 */
[----:B------:R1:W-:Y:S04]  /*3190*/  ATOMS.OR RZ, [UR4+0x18], R0 ;  /* 0x00001800ffff798c */ /* 0x0003e8000b000004 */
[----:B------:R1:W-:Y:S01]  /*31a0*/  STS [UR37+0x1a0], R3 ;  /* 0x0001a003ff007988 */ /* 0x0003e20008000825 */
[----:B------:R-:W-:Y:S05]  /*31b0*/  BRA `(.L_x_59) ;  /* 0x0000000000107947 */ /* 0x000fea0003800000 */
.L_x_58:
[----:B------:R-:W-:Y:S02]  /*31c0*/  MOV R0, 0xffffffff ;  /* 0xffffffff00007802 */ /* 0x000fe40000000f00 */
[----:B------:R-:W-:-:S03]  /*31d0*/  MOV R2, 0x3200 ;  /* 0x0000320000027802 */ /* 0x000fc60000000f00 */
[----:B------:R1:W-:Y:S04]  /*31e0*/  STS [UR37+0x1a0], R0 ;  /* 0x0001a000ff007988 */ /* 0x0003e80008000825 */
[----:B-1-3-5:R-:W-:Y:S05]  /*31f0*/  CALL.REL.NOINC `($__internal_1_$__cuda_sm10x_tcgen05_guardrail_trap_phase_invalid_during_alloc) ;  /* 0x00000060005c7944 */ /* 0x02afea0003c00000 */
.L_x_59:
[----:B------:R-:W-:Y:S05]  /*3200*/  WARPSYNC.ALL ;  /* 0x0000000000007948 */ /* 0x000fea0003800000 */
[----:B------:R-:W2:Y:S01]  /*3210*/  S2UR UR6, SR_CgaCtaId ;  /* 0x00000000000679c3 */ /* 0x000ea20000008800 */
[----:B------:R-:W-:Y:S01]  /*3220*/  UMOV UR4, 0x400 ;  /* 0x0000040000047882 */ /* 0x000fe20000000000 */
[----:B------:R-:W-:-:S06]  /*3230*/  NOP ;  /* 0x0000000000007918 */ /* 0x000fcc0000000000 */
[----:B------:R-:W-:Y:S06]  /*3240*/  BAR.ARV 0x6, 0xa0 ;  /* 0x0182800000007b1d */ /* 0x000fec0000002000 */
[----:B------:R-:W4:Y:S01]  /*3250*/  LDCU UR7, c[0x0][0x38c] ;  /* 0x00007180ff0777ac */ /* 0x000f220008000800 */
[----:B------:R-:W-:Y:S01]  /*3260*/  IMAD.MOV.U32 R11, RZ, RZ, 0x1 ;  /* 0x00000001ff0b7424 */ /* 0x000fe200078e00ff */
[----:B------:R-:W-:Y:S01]  /*3270*/  CS2R R8, SRZ ;  /* 0x0000000000087805 */ /* 0x000fe2000001ff00 */
[----:B------:R-:W-:Y:S01]  /*3280*/  IMAD.MOV.U32 R10, RZ, RZ, RZ ;  /* 0x000000ffff0a7224 */ /* 0x000fe200078e00ff */
[----:B------:R-:W-:Y:S01]  /*3290*/  UMOV UR18, URZ ;  /* 0x000000ff00127c82 */ /* 0x000fe20008000000 */
[----:B------:R-:W-:Y:S01]  /*32a0*/  UMOV UR17, URZ ;  /* 0x000000ff00117c82 */ /* 0x000fe20008000000 */
[----:B------:R-:W-:Y:S01]  /*32b0*/  UMOV UR22, 0x0 ;  /* 0x0000000000167882 */ /* 0x000fe20000000000 */
[----:B------:R-:W-:Y:S01]  /*32c0*/  UMOV UR23, 0x8200490 ;  /* 0x0820049000177882 */ /* 0x000fe20000000000 */
[----:B------:R-:W-:Y:S01]  /*32d0*/  UMOV UR20, 0x0 ;  /* 0x0000000000147882 */ /* 0x000fe20000000000 */
[----:B------:R-:W-:Y:S01]  /*32e0*/  UMOV UR21, 0x8200490 ;  /* 0x0820049000157882 */ /* 0x000fe20000000000 */
[----:B--2---:R-:W-:Y:S01]  /*32f0*/  ULEA UR6, UR6, UR4, 0x18 ;  /* 0x0000000406067291 */ /* 0x004fe2000f8ec0ff */
[----:B------:R-:W2:Y:S03]  /*3300*/  LDCU UR4, c[0x0][0x38c] ;  /* 0x00007180ff0477ac */ /* 0x000ea60008000800 */
[----:B------:R-:W-:-:S02]  /*3310*/  UIADD3 UR11, UPT, UPT, UR6, 0x8400, URZ ;  /* 0x00008400060b7890 */ /* 0x000fc4000fffe0ff */
[----:B----4-:R-:W-:-:S03]  /*3320*/  UIADD3 UR7, UPT, UPT, UR7, 0x3f, URZ ;  /* 0x0000003f07077890 */ /* 0x010fc6000fffe0ff */
[----:B-1----:R-:W1:Y:S01]  /*3330*/  LDS R0, [UR6+0x1a0] ;  /* 0x0001a006ff007984 */ /* 0x002e620008000800 */
[----:B------:R-:W-:Y:S02]  /*3340*/  UIADD3 UR12, UPT, UPT, UR6, 0x20400, URZ ;  /* 0x00020400060c7890 */ /* 0x000fe4000fffe0ff */
[----:B------:R-:W-:Y:S02]  /*3350*/  USHF.R.S32.HI UR5, URZ, 0x1f, UR7 ;  /* 0x0000001fff057899 */ /* 0x000fe40008011407 */
[----:B------:R-:W-:Y:S02]  /*3360*/  USHF.R.U32.HI UR11, URZ, 0x4, UR11 ;  /* 0x00000004ff0b7899 */ /* 0x000fe4000801160b */
[----:B------:R-:W-:Y:S02]  /*3370*/  ULEA.HI UR5, UR5, UR7, URZ, 0x6 ;  /* 0x0000000705057291 */ /* 0x000fe4000f8f30ff */
[----:B------:R-:W-:Y:S02]  /*3380*/  USHF.R.U32.HI UR12, URZ, 0x4, UR12 ;  /* 0x00000004ff0c7899 */ /* 0x000fe4000801160c */
[----:B------:R-:W-:-:S02]  /*3390*/  USHF.R.S32.HI UR5, URZ, 0x6, UR5 ;  /* 0x00000006ff057899 */ /* 0x000fc40008011405 */
[----:B------:R-:W-:Y:S02]  /*33a0*/  ULOP3.LUT UR11, UR11, 0x3fff, URZ, 0xc0, !UPT ;  /* 0x00003fff0b0b7892 */ /* 0x000fe4000f8ec0ff */
[----:B------:R-:W-:Y:S02]  /*33b0*/  UISETP.LT.AND UP0, UPT, UR5, 0x1, UPT ;  /* 0x000000010500788c */ /* 0x000fe4000bf01270 */
[----:B------:R-:W-:Y:S02]  /*33c0*/  ULOP3.LUT UR12, UR12, 0x3fff, URZ, 0xc0, !UPT ;  /* 0x00003fff0c0c7892 */ /* 0x000fe4000f8ec0ff */
[----:B------:R-:W-:Y:S02]  /*33d0*/  USEL UR10, UR5, 0x1, !UP0 ;  /* 0x00000001050a7887 */ /* 0x000fe4000c000000 */
[----:B------:R-:W-:Y:S02]  /*33e0*/  ULOP3.LUT UR11, UR11, 0x10000, URZ, 0xfc, !UPT ;  /* 0x000100000b0b7892 */ /* 0x000fe4000f8efcff */
[----:B------:R-:W-:-:S02]  /*33f0*/  ULOP3.LUT UR12, UR12, 0x10000, URZ, 0xfc, !UPT ;  /* 0x000100000c0c7892 */ /* 0x000fc4000f8efcff */
[----:B------:R-:W-:Y:S02]  /*3400*/  UIADD3 UR10, UPT, UPT, -UR10, URZ, URZ ;  /* 0x000000ff0a0a7290 */ /* 0x000fe4000fffe1ff */
[----:B--2---:R-:W-:Y:S01]  /*3410*/  UISETP.GE.AND UP3, UPT, UR4, 0x1, UPT ;  /* 0x000000010400788c */ /* 0x004fe2000bf66270 */
[----:B-1----:R-:W-:-:S15]  /*3420*/  R2UR UR19, R0 ;  /* 0x00000000001372ca */ /* 0x002fde00000e0000 */
.L_x_68:
[----:B------:R-:W-:Y:S02]  /*3430*/  LEA R0, R10, UR6, 0x3 ;  /* 0x000000060a007c11 */ /* 0x000fe4000f8e18ff */
[----:B------:R-:W-:Y:S02]  /*3440*/  SHF.L.U32 R5, R9, 0x1f, RZ ;  /* 0x0000001f09057819 */ /* 0x000fe400000006ff */
[----:B------:R-:W-:Y:S01]  /*3450*/  PLOP3.LUT P0, PT, PT, PT, UP3, 0x80, 0x8 ;  /* 0x000000000008781c */ /* 0x000fe20003f0f038 */
[----:B------:R-:W-:Y:S01]  /*3460*/  VIADD R3, R0, 0x100 ;  /* 0x0000010000037836 */ /* 0x000fe20000000000 */
[----:B-1----:R-:W1:Y:S02]  /*3470*/  SYNCS.PHASECHK.TRANS64.TRYWAIT P1, [R0+URZ+0xf0], R5 ;  /* 0x0000f005000075a7 */ /* 0x002e6400080211ff */
[----:B-1--4-:R-:W-:Y:S09]  /*3480*/  @!P1 BRA `(.L_x_62) ;  /* 0x0000005800449947 */ /* 0x012ff20003800000 */
.L_x_146:
[----:B------:R-:W-:Y:S01]  /*3490*/  LEA R4, R10, UR6, 0x4 ;  /* 0x000000060a047c11 */ /* 0x000fe2000f8e20ff */
[----:B------:R-:W-:Y:S01]  /*34a0*/  @UP3 ULEA UR4, UR17, UR6, 0x3 ;  /* 0x0000000611043291 */ /* 0x000fe2000f8e18ff */
[----:B------:R-:W-:Y:S01]  /*34b0*/  PLOP3.LUT P2, PT, PT, PT, PT, 0x80, 0x8 ;  /* 0x000000000008781c */ /* 0x000fe20003f4f070 */
[----:B------:R-:W-:Y:S01]  /*34c0*/  ULEA UR8, UR18, UR6, 0x3 ;  /* 0x0000000612087291 */ /* 0x000fe2000f8e18ff */
[----:B------:R-:W-:Y:S01]  /*34d0*/  PRMT R3, RZ, 0x654, R3 ;  /* 0x00000654ff037816 */ /* 0x000fe20000000003 */
[----:B------:R-:W-:Y:S01]  /*34e0*/  ULEA UR9, UR18, UR19, 0x7 ;  /* 0x0000001312097291 */ /* 0x000fe2000f8e38ff */
[----:B-1----:R-:W1:Y:S01]  /*34f0*/  LDS.128 R4, [R4+0x180] ;  /* 0x0001800004047984 */ /* 0x002e620000000c00 */
[----:B------:R-:W-:Y:S02]  /*3500*/  @P0 SHF.L.U32 R2, R8, 0x1f, RZ ;  /* 0x0000001f08020819 */ /* 0x000fe400000006ff */
[----:B------:R-:W-:Y:S01]  /*3510*/  SHF.L.U32 R0, R11, 0x1f, RZ ;  /* 0x0000001f0b007819 */ /* 0x000fe200000006ff */
[----:B------:R-:W-:Y:S01]  /*3520*/  @!PT LDS RZ, [RZ] ;  /* 0x00000000fffff984 */ /* 0x000fe20000000800 */
[----:B------:R-:W-:Y:S01]  /*3530*/  @!PT LDS RZ, [RZ] ;  /* 0x00000000fffff984 */ /* 0x000fe20000000800 */
[----:B------:R-:W-:Y:S01]  /*3540*/  @!PT LDS RZ, [RZ] ;  /* 0x00000000fffff984 */ /* 0x000fe20000000800 */
[----:B------:R-:W-:Y:S01]  /*3550*/  @!PT LDS RZ, [RZ] ;  /* 0x00000000fffff984 */ /* 0x000fe20000000800 */
[----:B------:R2:W-:Y:S06]  /*3560*/  MEMBAR.ALL.CTA ;  /* 0x0000000000007992 */ /* 0x0005ec0000008000 */
[----:B--2---:R-:W2:Y:S02]  /*3570*/  FENCE.VIEW.ASYNC.S ;  /* 0x00000000000073c6 */ /* 0x004ea40000000000 */
[----:B--2---:R2:W-:Y:S01]  /*3580*/  SYNCS.ARRIVE.TRANS64.RED.A1T0 RZ, [R3+URZ], RZ ;  /* 0x000000ff03ff79a7 */ /* 0x0045e200081004ff */
[----:B------:R2:W4:Y:S01]  /*3590*/  @P0 SYNCS.PHASECHK.TRANS64.TRYWAIT P2, [UR4], R2 ;  /* 0x00000002ff0005a7 */ /* 0x0005220008041104 */
[----:B-1----:R-:W-:Y:S01]  /*35a0*/  LOP3.LUT P1, RZ, R6, 0x1, RZ, 0xc0, !PT ;  /* 0x0000000106ff7812 */ /* 0x002fe2000782c0ff */
[----:B------:R-:W1:Y:S02]  /*35b0*/  SYNCS.PHASECHK.TRANS64.TRYWAIT P0, [UR8+0x130], R0 ;  /* 0x00013000ff0075a7 */ /* 0x000e640008001108 */
[----:B-12-4-:R-:W-:Y:S10]  /*35c0*/  @!P0 BRA `(.L_x_63) ;  /* 0x0000005800088947 */ /* 0x016ff40003800000 */
.L_x_148:
[----:B------:R-:W-:Y:S01]  /*35d0*/  IADD3 R10, PT, PT, R10, 0x1, RZ ;  /* 0x000000010a0a7810 */ /* 0x000fe20007ffe0ff */
[----:B------:R-:W-:Y:S06]  /*35e0*/  BRA.U !UP3, `(.L_x_64) ;  /* 0x000000010b987547 */ /* 0x000fec000b800000 */
[----:B------:R-:W-:Y:S01]  /*35f0*/  UPLOP3.LUT UP4, UPT, UPT, UPT, UPT, 0x40, 0x4 ;  /* 0x000000000004789c */ /* 0x000fe20003f8e870 */
[----:B------:R-:W-:Y:S01]  /*3600*/  UMOV UR16, UR10 ;  /* 0x0000000a00107c82 */ /* 0x000fe20008000000 */
[----:B------:R-:W-:Y:S01]  /*3610*/  UMOV UR15, UR5 ;  /* 0x00000005000f7c82 */ /* 0x000fe20008000000 */
[----:B------:R-:W-:-:S08]  /*3620*/  UMOV UR14, UR17 ;  /* 0x00000011000e7c82 */ /* 0x000fd00008000000 */
.L_x_67:
[----:B------:R-:W-:Y:S02]  /*3630*/  UIADD3 UR16, UPT, UPT, UR16, 0x1, URZ ;  /* 0x0000000110107890 */ /* 0x000fe4000fffe0ff */
[----:B--2---:R-:W-:Y:S02]  /*3640*/  ULEA UR7, UR14, UR6, 0x3 ;  /* 0x000000060e077291 */ /* 0x004fe4000f8e18ff */
[----:B------:R-:W-:Y:S01]  /*3650*/  UISETP.NE.AND UP0, UPT, UR16, URZ, UPT ;  /* 0x000000ff1000728c */ /* 0x000fe2000bf05270 */
[----:B----4-:R-:W-:Y:S10]  /*3660*/  @P2 BRA `(.L_x_65) ;  /* 0x00000000000c2947 */ /* 0x010ff40003800000 */
[----:B-1----:R-:W-:Y:S04]  /*3670*/  SHF.L.U32 R3, R8, 0x1f, RZ ;  /* 0x0000001f08037819 */ /* 0x002fe800000006ff */
[----:B------:R-:W1:Y:S02]  /*3680*/  SYNCS.PHASECHK.TRANS64.TRYWAIT P0, [UR7], R3 ;  /* 0x00000003ff0075a7 */ /* 0x000e640008001107 */
[----:B-1----:R-:W-:Y:S05]  /*3690*/  @!P0 BRA `(.L_x_66) ;  /* 0x0000005400ec8947 */ /* 0x002fea0003800000 */
.L_x_65:
[----:B------:R-:W-:Y:S01]  /*36a0*/  UISETP.NE.AND UP1, UPT, UR15, 0x1, UPT ;  /* 0x000000010f00788c */ /* 0x000fe2000bf25270 */
[----:B------:R-:W-:Y:S01]  /*36b0*/  PLOP3.LUT P2, PT, PT, PT, PT, 0x80, 0x8 ;  /* 0x000000000008781c */ /* 0x000fe20003f4f070 */
[----:B------:R-:W-:Y:S02]  /*36c0*/  UIADD3 UR17, UPT, UPT, UR14, 0x1, URZ ;  /* 0x000000010e117890 */ /* 0x000fe4000fffe0ff */
[----:B------:R-:W-:Y:S02]  /*36d0*/  ULEA UR24, UR14, UR12, 0x9 ;  /* 0x0000000c0e187291 */ /* 0x000fe4000f8e48ff */
[----:B------:R-:W-:Y:S01]  /*36e0*/  UISETP.NE.AND UP2, UPT, UR17, 0xc, UPT ;  /* 0x0000000c1100788c */ /* 0x000fe2000bf45270 */
[----:B------:R-:W-:Y:S01]  /*36f0*/  PLOP3.LUT P0, PT, PT, PT, UP1, 0x80, 0x8 ;  /* 0x000000000008781c */ /* 0x000fe20003f0f018 */
[----:B------:R-:W-:Y:S02]  /*3700*/  ULEA UR26, UR14, UR11, 0x9 ;  /* 0x0000000b0e1a7291 */ /* 0x000fe4000f8e48ff */
[----:B------:R-:W-:Y:S02]  /*3710*/  USEL UR13, URZ, 0x1, UP2 ;  /* 0x00000001ff0d7887 */ /* 0x000fe40009000000 */
[----:B------:R-:W-:Y:S02]  /*3720*/  USEL UR17, UR17, URZ, UP2 ;  /* 0x000000ff11117287 */ /* 0x000fe40009000000 */
[----:B------:R-:W-:Y:S02]  /*3730*/  UIADD3 UR30, UPT, UPT, UR24, 0x2, URZ ;  /* 0x00000002181e7890 */ /* 0x000fe4000fffe0ff */
[----:B------:R-:W-:Y:S01]  /*3740*/  @UP1 ULEA UR4, UR17, UR6, 0x3 ;  /* 0x0000000611041291 */ /* 0x000fe2000f8e18ff */
[----:B------:R-:W-:Y:S01]  /*3750*/  LOP3.LUT R8, R8, UR13, RZ, 0x3c, !PT ;  /* 0x0000000d08087c12 */ /* 0x000fe2000f8e3cff */
[----:B------:R-:W-:Y:S02]  /*3760*/  UIADD3 UR28, UPT, UPT, UR26, 0x2, URZ ;  /* 0x000000021a1c7890 */ /* 0x000fe4000fffe0ff */
[----:B------:R-:W-:Y:S01]  /*3770*/  UIADD3 UR7, UPT, UPT, UR7, 0x60, URZ ;  /* 0x0000006007077890 */ /* 0x000fe2000fffe0ff */
[----:B-1----:R-:W-:Y:S01]  /*3780*/  @P0 SHF.L.U32 R0, R8, 0x1f, RZ ;  /* 0x0000001f08000819 */ /* 0x002fe200000006ff */
[----:B------:R-:W-:Y:S01]  /*3790*/  UMOV UR25, 0x80004020 ;  /* 0x8000402000197882 */ /* 0x000fe20000000000 */
[----:B------:R-:W-:Y:S01]  /*37a0*/  UMOV UR27, 0x80004020 ;  /* 0x80004020001b7882 */ /* 0x000fe20000000000 */
[----:B------:R-:W-:Y:S01]  /*37b0*/  UMOV UR31, 0x80004020 ;  /* 0x80004020001f7882 */ /* 0x000fe20000000000 */
[----:B------:R2:W4:Y:S01]  /*37c0*/  @P0 SYNCS.PHASECHK.TRANS64.TRYWAIT P2, [UR4], R0 ;  /* 0x00000000ff0005a7 */ /* 0x0005220008041104 */
[----:B------:R-:W-:Y:S01]  /*37d0*/  UIADD3 UR15, UPT, UPT, UR15, -0x1, URZ ;  /* 0xffffffff0f0f7890 */ /* 0x000fe2000fffe0ff */
[----:B------:R2:W-:Y:S01]  /*37e0*/  UTCQMMA gdesc[UR26], gdesc[UR24], tmem[UR9], tmem[UR22], idesc[UR23], UP4 ;  /* 0x00ff16181a0075ea */ /* 0x0005e2000a000309 */
[----:B------:R-:W-:Y:S01]  /*37f0*/  UPLOP3.LUT UP4, UPT, UPT, UPT, UPT, 0x80, 0x8 ;  /* 0x000000000008789c */ /* 0x000fe20003f8f070 */
[----:B------:R-:W-:Y:S01]  /*3800*/  UMOV UR29, 0x80004020 ;  /* 0x80004020001d7882 */ /* 0x000fe20000000000 */
[----:B------:R-:W-:Y:S01]  /*3810*/  UMOV UR14, UR17 ;  /* 0x00000011000e7c82 */ /* 0x000fe20008000000 */
[----:B------:R2:W-:Y:S01]  /*3820*/  UTCQMMA gdesc[UR28], gdesc[UR30], tmem[UR9], tmem[UR20], idesc[UR21], UPT ;  /* 0x00ff141e1c0075ea */ /* 0x0005e2000b800309 */
[----:B------:R2:W-:Y:S01]  /*3830*/  UTCBAR [UR7], URZ ;  /* 0x000000ff070073e9 */ /* 0x0005e200080000ff */
[----:B------:R-:W-:Y:S06]  /*3840*/  BRA.U UP0, `(.L_x_67) ;  /* 0xfffffffd00787547 */ /* 0x000fec000b83ffff */
.L_x_64:
[----:B------:R-:W-:Y:S01]  /*3850*/  UIADD3 UR18, UPT, UPT, UR18, 0x1, URZ ;  /* 0x0000000112127890 */ /* 0x000fe2000fffe0ff */
[C---:B------:R-:W-:Y:S01]  /*3860*/  ISETP.NE.AND P0, PT, R10.reuse, 0x2, PT ;  /* 0x000000020a00780c */ /* 0x040fe20003f05270 */
[----:B------:R-:W-:Y:S02]  /*3870*/  UIADD3 UR8, UPT, UPT, UR8, 0x110, URZ ;  /* 0x0000011008087890 */ /* 0x000fe4000fffe0ff */
[----:B------:R-:W-:Y:S01]  /*3880*/  UISETP.NE.AND UP0, UPT, UR18, 0x4, UPT ;  /* 0x000000041200788c */ /* 0x000fe2000bf05270 */
[----:B-12---:R-:W-:Y:S02]  /*3890*/  SEL R0, RZ, 0x1, P0 ;  /* 0x00000001ff007807 */ /* 0x006fe40000000000 */
[----:B------:R-:W-:Y:S01]  /*38a0*/  SEL R10, R10, RZ, P0 ;  /* 0x000000ff0a0a7207 */ /* 0x000fe20000000000 */
[----:B------:R-:W-:Y:S01]  /*38b0*/  USEL UR4, URZ, 0x1, UP0 ;  /* 0x00000001ff047887 */ /* 0x000fe20008000000 */
[----:B------:R-:W-:Y:S01]  /*38c0*/  LOP3.LUT R9, R9, R0, RZ, 0x3c, !PT ;  /* 0x0000000009097212 */ /* 0x000fe200078e3cff */
[----:B------:R-:W-:Y:S01]  /*38d0*/  USEL UR18, UR18, URZ, UP0 ;  /* 0x000000ff12127287 */ /* 0x000fe20008000000 */
[----:B------:R1:W-:Y:S03]  /*38e0*/  UTCBAR [UR8], URZ ;  /* 0x000000ff080073e9 */ /* 0x0003e600080000ff */
[----:B------:R-:W-:Y:S01]  /*38f0*/  LOP3.LUT R11, R11, UR4, RZ, 0x3c, !PT ;  /* 0x000000040b0b7c12 */ /* 0x000fe2000f8e3cff */
[----:B------:R-:W-:Y:S07]  /*3900*/  @P1 BRA `(.L_x_68) ;  /* 0xfffffff800c81947 */ /* 0x000fee000383ffff */
[----:B------:R-:W2:Y:S01]  /*3910*/  S2UR UR4, SR_CgaCtaId ;  /* 0x00000000000479c3 */ /* 0x000ea20000008800 */
[----:B------:R-:W-:Y:S01]  /*3920*/  ELECT P0, URZ, PT ;  /* 0x0000000000ff782f */ /* 0x000fe20003800000 */
[----:B------:R-:W-:Y:S01]  /*3930*/  IMAD.MOV.U32 R0, RZ, RZ, 0x1 ;  /* 0x00000001ff007424 */ /* 0x000fe200078e00ff */
[----:B------:R-:W-:Y:S01]  /*3940*/  UIADD3 UR6, UPT, UPT, UR6, 0x130, URZ ;  /* 0x0000013006067890 */ /* 0x000fe2000fffe0ff */
[----:B------:R-:W-:Y:S01]  /*3950*/  SHF.L.U32 R3, R11, 0x1f, RZ ;  /* 0x0000001f0b037819 */ /* 0x000fe200000006ff */
[----:B------:R-:W-:-:S03]  /*3960*/  UMOV UR5, 0x40 ;  /* 0x0000004000057882 */ /* 0x000fc60000000000 */
[----:B------:R-:W-:Y:S01]  /*3970*/  UVIRTCOUNT.DEALLOC.SMPOOL 0x80 ;  /* 0x000000800000784c */ /* 0x000fe20000000000 */
[----:B--2---:R-:W-:Y:S02]  /*3980*/  ULEA UR4, UR4, UR5, 0x18 ;  /* 0x0000000504047291 */ /* 0x004fe4000f8ec0ff */
[----:B------:R-:W-:-:S07]  /*3990*/  ULEA UR5, UR18, UR6, 0x3 ;  /* 0x0000000612057291 */ /* 0x000fce000f8e18ff */
[----:B------:R2:W-:Y:S02]  /*39a0*/  @P0 STS.U8 [UR4+0x1c], R0 ;  /* 0x00001c00ff000988 */ /* 0x0005e40008000004 */
[----:B------:R-:W3:Y:S02]  /*39b0*/  SYNCS.PHASECHK.TRANS64.TRYWAIT P0, [UR5], R3 ;  /* 0x00000003ff0075a7 */ /* 0x000ee40008001105 */
[----:B--23--:R-:W-:Y:S05]  /*39c0*/  @!P0 BRA `(.L_x_69) ;  /* 0x0000005400388947 */ /* 0x00cfea0003800000 */
.L_x_151:
[----:B------:R-:W-:-:S04]  /*39d0*/  UIADD3 UR7, UPT, UPT, UR18, 0x1, URZ ;  /* 0x0000000112077890 */ /* 0x000fc8000fffe0ff */
[----:B------:R-:W-:-:S04]  /*39e0*/  UISETP.NE.AND UP0, UPT, UR7, 0x4, UPT ;  /* 0x000000040700788c */ /* 0x000fc8000bf05270 */
[----:B-1----:R-:W-:Y:S02]  /*39f0*/  USEL UR8, URZ, 0x1, UP0 ;  /* 0x00000001ff087887 */ /* 0x002fe40008000000 */
[----:B------:R-:W-:-:S04]  /*3a00*/  USEL UR7, UR7, URZ, UP0 ;  /* 0x000000ff07077287 */ /* 0x000fc80008000000 */
[----:B------:R-:W-:Y:S01]  /*3a10*/  ULEA UR5, UR7, UR6, 0x3 ;  /* 0x0000000607057291 */ /* 0x000fe2000f8e18ff */
[----:B------:R-:W-:-:S04]  /*3a20*/  LOP3.LUT R2, R11, UR8, RZ, 0x3c, !PT ;  /* 0x000000080b027c12 */ /* 0x000fc8000f8e3cff */
[----:B--2---:R-:W-:-:S04]  /*3a30*/  SHF.L.U32 R3, R2, 0x1f, RZ ;  /* 0x0000001f02037819 */ /* 0x004fc800000006ff */
[----:B------:R-:W1:Y:S02]  /*3a40*/  SYNCS.PHASECHK.TRANS64.TRYWAIT P0, [UR5], R3 ;  /* 0x00000003ff0075a7 */ /* 0x000e640008001105 */
[----:B-1----:R-:W-:Y:S05]  /*3a50*/  @!P0 BRA `(.L_x_70) ;  /* 0x00000054002c8947 */ /* 0x002fea0003800000 */
.L_x_153:
        /* <DEDUP_REMOVED lines=9> */
.L_x_155:
[----:B------:R-:W-:-:S04]  /*3af0*/  UIADD3 UR7, UPT, UPT, UR7, 0x1, URZ ;  /* 0x0000000107077890 */ /* 0x000fc8000fffe0ff */
[----:B------:R-:W-:-:S04]  /*3b00*/  UISETP.NE.AND UP0, UPT, UR7, 0x4, UPT ;  /* 0x000000040700788c */ /* 0x000fc8000bf05270 */
[----:B------:R-:W-:Y:S02]  /*3b10*/  USEL UR5, URZ, 0x1, UP0 ;  /* 0x00000001ff057887 */ /* 0x000fe40008000000 */
[----:B------:R-:W-:-:S04]  /*3b20*/  USEL UR7, UR7, URZ, UP0 ;  /* 0x000000ff07077287 */ /* 0x000fc80008000000 */
[----:B------:R-:W-:Y:S01]  /*3b30*/  ULEA UR7, UR7, UR6, 0x3 ;  /* 0x0000000607077291 */ /* 0x000fe2000f8e18ff */
[----:B-1----:R-:W-:-:S04]  /*3b40*/  LOP3.LUT R3, R2, UR5, RZ, 0x3c, !PT ;  /* 0x0000000502037c12 */ /* 0x002fc8000f8e3cff */
[----:B------:R-:W-:-:S04]  /*3b50*/  SHF.L.U32 R3, R3, 0x1f, RZ ;  /* 0x0000001f03037819 */ /* 0x000fc800000006ff */
[----:B------:R-:W1:Y:S02]  /*3b60*/  SYNCS.PHASECHK.TRANS64.TRYWAIT P0, [UR7], R3 ;  /* 0x00000003ff0075a7 */ /* 0x000e640008001107 */
[----:B-1----:R-:W-:Y:S05]  /*3b70*/  @!P0 BRA `(.L_x_72) ;  /* 0x0000005400148947 */ /* 0x002fea0003800000 */
.L_x_157:
[----:B------:R-:W-:Y:S01]  /*3b80*/  NOP ;  /* 0x0000000000007918 */ /* 0x000fe20000000000 */
[----:B-1----:R-:W1:Y:S01]  /*3b90*/  LDS R0, [UR4+0x14] ;  /* 0x00001404ff007984 */ /* 0x002e620008000800 */
[----:B------:R-:W-:Y:S01]  /*3ba0*/  ULOP3.LUT UR6, UR19, 0xffff, URZ, 0xc0, !UPT ;  /* 0x0000ffff13067892 */ /* 0x000fe2000f8ec0ff */
[----:B------:R-:W-:Y:S01]  /*3bb0*/  UMOV UR8, 0xffff ;  /* 0x0000ffff00087882 */ /* 0x000fe20000000000 */
[----:B------:R-:W-:Y:S02]  /*3bc0*/  UMOV UR5, 0x1 ;  /* 0x0000000100057882 */ /* 0x000fe40000000000 */
[----:B------:R-:W-:-:S04]  /*3bd0*/  USHF.R.U32.HI UR6, URZ, 0x5, UR6 ;  /* 0x00000005ff067899 */ /* 0x000fc80008011606 */
[----:B------:R-:W-:Y:S02]  /*3be0*/  USHF.L.U32 UR8, UR8, UR6, URZ ;  /* 0x0000000608087299 */ /* 0x000fe400080006ff */
[----:B------:R-:W-:-:S04]  /*3bf0*/  USHF.L.U32 UR5, UR5, UR6, URZ ;  /* 0x0000000605057299 */ /* 0x000fc800080006ff */
[----:B-1----:R-:W-:-:S04]  /*3c00*/  LOP3.LUT R0, R0, UR8, RZ, 0xc0, !PT ;  /* 0x0000000800007c12 */ /* 0x002fc8000f8ec0ff */
[----:B------:R-:W-:-:S13]  /*3c10*/  ISETP.NE.AND P0, PT, R0, UR8, PT ;  /* 0x0000000800007c0c */ /* 0x000fda000bf05270 */
[----:B------:R-:W-:Y:S05]  /*3c20*/  @P0 BRA `(.L_x_73) ;  /* 0x0000000000580947 */ /* 0x000fea0003800000 */
[----:B------:R-:W1:Y:S02]  /*3c30*/  LDS R0, [UR4+0x18] ;  /* 0x00001804ff007984 */ /* 0x000e640008000800 */
[----:B-1----:R-:W-:-:S04]  /*3c40*/  LOP3.LUT R0, R0, UR5, RZ, 0xc0, !PT ;  /* 0x0000000500007c12 */ /* 0x002fc8000f8ec0ff */
[----:B------:R-:W-:-:S13]  /*3c50*/  ISETP.NE.AND P0, PT, R0, UR5, PT ;  /* 0x0000000500007c0c */ /* 0x000fda000bf05270 */
[----:B------:R-:W-:Y:S05]  /*3c60*/  @P0 BRA `(.L_x_74) ;  /* 0x00000000003c0947 */ /* 0x000fea0003800000 */
[----:B------:R-:W1:Y:S01]  /*3c70*/  S2R R2, SR_LANEID ;  /* 0x0000000000027919 */ /* 0x000e620000000000 */
[----:B------:R-:W-:Y:S01]  /*3c80*/  ULOP3.LUT UR8, URZ, UR8, URZ, 0x33, !UPT ;  /* 0x00000008ff087292 */ /* 0x000fe2000f8e33ff */
[----:B------:R-:W-:Y:S01]  /*3c90*/  LOP3.LUT R4, RZ, UR5, RZ, 0x33, !PT ;  /* 0x00000005ff047c12 */ /* 0x000fe2000f8e33ff */
[----:B------:R-:W-:Y:S02]  /*3ca0*/  VOTEU.ANY UR7, UPT, PT ;  /* 0x0000000000077886 */ /* 0x000fe400038e0100 */
[----:B------:R-:W-:Y:S01]  /*3cb0*/  UFLO.U32 UR7, UR7 ;  /* 0x00000007000772bd */ /* 0x000fe200080e0000 */
[----:B------:R-:W2:Y:S01]  /*3cc0*/  REDUX UR5, R4 ;  /* 0x00000000040573c4 */ /* 0x000ea20000000000 */
[----:B------:R-:W-:-:S06]  /*3cd0*/  IMAD.U32 R0, RZ, RZ, UR8 ;  /* 0x00000008ff007e24 */ /* 0x000fcc000f8e00ff */
[----:B------:R3:W-:Y:S01]  /*3ce0*/  UTCATOMSWS.AND URZ, UR8 ;  /* 0x0000000800ff79e3 */ /* 0x0007e20008000000 */
[----:B------:R-:W4:Y:S01]  /*3cf0*/  REDUX UR6, R0 ;  /* 0x00000000000673c4 */ /* 0x000f220000000000 */
[----:B-1----:R-:W-:Y:S01]  /*3d00*/  ISETP.EQ.U32.AND P0, PT, R2, UR7, PT ;  /* 0x0000000702007c0c */ /* 0x002fe2000bf02070 */
[----:B--2---:R-:W-:Y:S01]  /*3d10*/  IMAD.U32 R2, RZ, RZ, UR5 ;  /* 0x00000005ff027e24 */ /* 0x004fe2000f8e00ff */
[----:B----4-:R-:W-:-:S11]  /*3d20*/  MOV R3, UR6 ;  /* 0x0000000600037c02 */ /* 0x010fd60008000f00 */
[----:B------:R3:W-:Y:S04]  /*3d30*/  @P0 ATOMS.AND RZ, [UR4+0x14], R3 ;  /* 0x00001403ffff098c */ /* 0x0007e8000a800004 */
[----:B------:R3:W-:Y:S01]  /*3d40*/  @P0 ATOMS.AND RZ, [UR4+0x18], R2 ;  /* 0x00001802ffff098c */ /* 0x0007e2000a800004 */
[----:B------:R-:W-:Y:S05]  /*3d50*/  BRA `(.L_x_75) ;  /* 0x0000000000147947 */ /* 0x000fea0003800000 */
.L_x_74:
[----:B------:R-:W-:Y:S02]  /*3d60*/  MOV R2, 0x3d80 ;  /* 0x00003d8000027802 */ /* 0x000fe40000000f00 */
[----:B----45:R-:W-:Y:S05]  /*3d70*/  CALL.REL.NOINC `($__internal_0_$__cuda_sm10x_tcgen05_guardrail_trap_col_being_dealloced_not_returned_by_alloc) ;  /* 0x0000005400707944 */ /* 0x030fea0003c00000 */
[----:B------:R-:W-:Y:S05]  /*3d80*/  BRA `(.L_x_75) ;  /* 0x0000000000087947 */ /* 0x000fea0003800000 */
.L_x_73:
[----:B------:R-:W-:Y:S02]  /*3d90*/  MOV R2, 0x3db0 ;  /* 0x00003db000027802 */ /* 0x000fe40000000f00 */
[----:B----45:R-:W-:Y:S05]  /*3da0*/  CALL.REL.NOINC `($__internal_2_$__cuda_sm10x_tcgen05_guardrail_trap_unallocated_columns_being_dealloced) ;  /* 0x00000054007c7944 */ /* 0x030fea0003c00000 */
.L_x_75:
[----:B------:R-:W-:Y:S01]  /*3db0*/  NOP ;  /* 0x0000000000007918 */ /* 0x000fe20000000000 */
[----:B---3--:R-:W-:Y:S05]  /*3dc0*/  EXIT ;  /* 0x000000000000794d */ /* 0x008fea0003800000 */
.L_x_57:
[----:B------:R-:W-:-:S09]  /*3dd0*/  UISETP.NE.OR UP2, UPT, UR8, 0x3, !UP2 ;  /* 0x000000030800788c */ /* 0x000fd2000d745670 */
[----:B------:R-:W-:Y:S05]  /*3de0*/  BRA.U UP2, `(.L_x_76) ;  /* 0x0000000d02407547 */ /* 0x000fea000b800000 */
[----:B------:R-:W1:Y:S01]  /*3df0*/  LDC R0, c[0x0][0xb30] ;  /* 0x0002cc00ff007b82 */ /* 0x000e620000000800 */
[----:B------:R-:W2:Y:S01]  /*3e00*/  LDCU.64 UR8, c[0x0][0x888] ;  /* 0x00011100ff0877ac */ /* 0x000ea20008000a00 */
[----:B------:R-:W-:Y:S02]  /*3e10*/  HFMA2 R29, -RZ, RZ, 0, 0 ;  /* 0x00000000ff1d7431 */ /* 0x000fe400000001ff */
[----:B------:R-:W-:Y:S01]  /*3e20*/  IMAD.MOV.U32 R31, RZ, RZ, 0x1 ;  /* 0x00000001ff1f7424 */ /* 0x000fe200078e00ff */
[----:B------:R-:W-:Y:S01]  /*3e30*/  MOV R23, 0x2000 ;  /* 0x0000200000177802 */ /* 0x000fe20000000f00 */
[----:B------:R-:W4:Y:S01]  /*3e40*/  LDCU.64 UR4, c[0x0][0x890] ;  /* 0x00011200ff0477ac */ /* 0x000f220008000a00 */
[----:B------:R-:W-:Y:S01]  /*3e50*/  IMAD.MOV.U32 R30, RZ, RZ, RZ ;  /* 0x000000ffff1e7224 */ /* 0x000fe200078e00ff */
[----:B------:R-:W3:Y:S01]  /*3e60*/  LDC R19, c[0x0][0x370] ;  /* 0x0000dc00ff137b82 */ /* 0x000ee20000000800 */
[----:B------:R-:W-:Y:S01]  /*3e70*/  UMOV UR7, 0x400 ;  /* 0x0000040000077882 */ /* 0x000fe20000000000 */
[----:B------:R-:W-:-:S02]  /*3e80*/  UPLOP3.LUT UP1, UPT, UPT, UPT, UPT, 0x40, 0x4 ;  /* 0x000000000004789c */ /* 0x000fc40003f2e870 */
[----:B------:R-:W-:-:S04]  /*3e90*/  ULEA UR7, UR37, UR7, 0x18 ;  /* 0x0000000725077291 */ /* 0x000fc8000f8ec0ff */
[----:B------:R-:W3:Y:S01]  /*3ea0*/  LDC R2, c[0x0][0xb0c] ;  /* 0x0002c300ff027b82 */ /* 0x000ee20000000800 */
[----:B------:R-:W-:Y:S02]  /*3eb0*/  UIADD3 UR13, UPT, UPT, UR7, 0xc8, URZ ;  /* 0x000000c8070d7890 */ /* 0x000fe4000fffe0ff */
[----:B--2---:R-:W-:Y:S02]  /*3ec0*/  UISETP.NE.U32.AND UP2, UPT, UR8, URZ, UPT ;  /* 0x000000ff0800728c */ /* 0x004fe4000bf45070 */
[----:B------:R-:W-:Y:S02]  /*3ed0*/  UIADD3 UR17, UPT, UPT, UR7, 0xc0, URZ ;  /* 0x000000c007117890 */ /* 0x000fe4000fffe0ff */
[----:B----4-:R-:W-:Y:S01]  /*3ee0*/  UISETP.NE.U32.AND UP3, UPT, UR4, URZ, UPT ;  /* 0x000000ff0400728c */ /* 0x010fe2000bf65070 */
[----:B------:R-:W2:Y:S01]  /*3ef0*/  LDC R18, c[0x0][0xb20] ;  /* 0x0002c800ff127b82 */ /* 0x000ea20000000800 */
[----:B-1----:R-:W-:Y:S01]  /*3f00*/  ISETP.NE.AND P1, PT, R0, 0x1, PT ;  /* 0x000000010000780c */ /* 0x002fe20003f25270 */
[----:B------:R-:W-:-:S02]  /*3f10*/  UISETP.NE.AND.EX UP2, UPT, UR9, URZ, UPT, UP2 ;  /* 0x000000ff0900728c */ /* 0x000fc4000bf45320 */
[----:B------:R-:W-:Y:S02]  /*3f20*/  UPRMT UR13, UR37, 0x654, UR13 ;  /* 0x00000654250d7896 */ /* 0x000fe4000800000d */
[----:B------:R-:W-:Y:S02]  /*3f30*/  UISETP.NE.AND.EX UP3, UPT, UR5, URZ, UPT, UP3 ;  /* 0x000000ff0500728c */ /* 0x000fe4000bf65330 */
[----:B------:R-:W1:Y:S08]  /*3f40*/  LDC.64 R32, c[0x0][0x348] ;  /* 0x0000d200ff207b82 */ /* 0x000e700000000a00 */
[----:B------:R-:W4:Y:S08]  /*3f50*/  LDC.64 R16, c[0x0][0xb10] ;  /* 0x0002c400ff107b82 */ /* 0x000f300000000a00 */
[----:B------:R-:W1:Y:S08]  /*3f60*/  LDC.64 R6, c[0x0][0xb18] ;  /* 0x0002c600ff067b82 */ /* 0x000e700000000a00 */
[----:B------:R-:W1:Y:S08]  /*3f70*/  LDC.64 R4, c[0x0][0xb28] ;  /* 0x0002ca00ff047b82 */ /* 0x000e700000000a00 */
[----:B--23--:R-:W1:Y:S02]  /*3f80*/  LDC R22, c[0x0][0x374] ;  /* 0x0000dd00ff167b82 */ /* 0x00ce640000000800 */
.L_x_85:
[C---:B------:R-:W-:Y:S02]  /*3f90*/  LEA R0, R30.reuse, UR7, 0x3 ;  /* 0x000000071e007c11 */ /* 0x040fe4000f8e18ff */
[----:B------:R-:W-:Y:S02]  /*3fa0*/  SHF.L.U32 R3, R29, 0x1f, RZ ;  /* 0x0000001f1d037819 */ /* 0x000fe400000006ff */
[----:B------:R-:W-:Y:S02]  /*3fb0*/  LEA R24, R30, UR7, 0x4 ;  /* 0x000000071e187c11 */ /* 0x000fe4000f8e20ff */
[----:B--2---:R-:W2:Y:S02]  /*3fc0*/  SYNCS.PHASECHK.TRANS64.TRYWAIT P0, [R0+URZ+0xf0], R3 ;  /* 0x0000f003000075a7 */ /* 0x004ea400080011ff */
[----:B--2---:R-:W-:Y:S05]  /*3fd0*/  @!P0 BRA `(.L_x_77) ;  /* 0x0000005000148947 */ /* 0x004fea0003800000 */
.L_x_158:
[----:B------:R-:W-:Y:S01]  /*3fe0*/  ISETP.GE.AND P0, PT, R72, 0x1, PT ;  /* 0x000000014800780c */ /* 0x000fe20003f06270 */
[----:B------:R-:W3:Y:S01]  /*3ff0*/  LDS.128 R24, [R24+0x180] ;  /* 0x0001800018187984 */ /* 0x000ee20000000c00 */
[----:B--2---:R-:W-:Y:S01]  /*4000*/  VIADD R0, R0, 0x100 ;  /* 0x0000010000007836 */ /* 0x004fe20000000000 */
[----:B------:R-:W-:Y:S01]  /*4010*/  @!PT LDS RZ, [RZ] ;  /* 0x00000000fffff984 */ /* 0x000fe20000000800 */
[----:B------:R-:W-:Y:S01]  /*4020*/  @!PT LDS RZ, [RZ] ;  /* 0x00000000fffff984 */ /* 0x000fe20000000800 */
[----:B------:R-:W-:Y:S01]  /*4030*/  @!PT LDS RZ, [RZ] ;  /* 0x00000000fffff984 */ /* 0x000fe20000000800 */
[----:B------:R-:W-:Y:S01]  /*4040*/  @!PT LDS RZ, [RZ] ;  /* 0x00000000fffff984 */ /* 0x000fe20000000800 */
[----:B------:R2:W-:Y:S06]  /*4050*/  MEMBAR.ALL.CTA ;  /* 0x0000000000007992 */ /* 0x0005ec0000008000 */
[----:B--2---:R-:W2:Y:S01]  /*4060*/  FENCE.VIEW.ASYNC.S ;  /* 0x00000000000073c6 */ /* 0x004ea20000000000 */
[----:B------:R-:W-:Y:S04]  /*4070*/  PRMT R0, RZ, 0x654, R0 ;  /* 0x00000654ff007816 */ /* 0x000fe80000000000 */
[----:B--2---:R2:W-:Y:S01]  /*4080*/  SYNCS.ARRIVE.TRANS64.RED.A1T0 RZ, [R0+URZ], RZ ;  /* 0x000000ff00ff79a7 */ /* 0x0045e200081004ff */
[----:B---3--:R-:W-:Y:S11]  /*4090*/  LOP3.LUT P3, RZ, R26, 0x1, RZ, 0xc0, !PT ;  /* 0x000000011aff7812 */ /* 0x008ff6000786c0ff */
[----:B------:R-:W-:Y:S02]  /*40a0*/  @!UPT UIADD3 URZ, UPT, UPT, URZ, URZ, URZ ;  /* 0x000000fffffff290 */ /* 0x000fe4000fffe0ff */
[----:B------:R-:W-:Y:S02]  /*40b0*/  @P3 MOV R13, R24 ;  /* 0x00000018000d3202 */ /* 0x000fe40000000f00 */
[----:B------:R-:W-:Y:S01]  /*40c0*/  @P3 LOP3.LUT R8, R25, 0xffff, RZ, 0xc0, !PT ;  /* 0x0000ffff19083812 */ /* 0x000fe200078ec0ff */
[----:B--2---:R-:W-:Y:S06]  /*40d0*/  @!P0 BRA `(.L_x_78) ;  /* 0x0000000000a48947 */ /* 0x004fec0003800000 */
[----:B-1----:R-:W-:Y:S01]  /*40e0*/  IMAD.HI.U32 R35, R22, R7, RZ ;  /* 0x0000000716237227 */ /* 0x002fe200078e00ff */
[----:B------:R-:W-:Y:S02]  /*40f0*/  ISETP.NE.AND P0, PT, R6, 0x1, PT ;  /* 0x000000010600780c */ /* 0x000fe40003f05270 */
[----:B------:R-:W-:Y:S01]  /*4100*/  ISETP.NE.AND P2, PT, R72, 0x1, PT ;  /* 0x000000014800780c */ /* 0x000fe20003f45270 */
[----:B----4-:R-:W-:Y:S01]  /*4110*/  IMAD.HI.U32 R34, R19, R16, RZ ;  /* 0x0000001013227227 */ /* 0x010fe200078e00ff */
[----:B------:R-:W-:Y:S02]  /*4120*/  SHF.R.U32.HI R35, RZ, R18, R35 ;  /* 0x00000012ff237219 */ /* 0x000fe40000011623 */
[----:B------:R-:W-:Y:S01]  /*4130*/  ISETP.NE.AND P4, PT, R2, 0x1, PT ;  /* 0x000000010200780c */ /* 0x000fe20003f85270 */
[----:B------:R-:W-:Y:S01]  /*4140*/  IMAD.HI.U32 R36, R13, R16, RZ ;  /* 0x000000100d247227 */ /* 0x000fe200078e00ff */
[----:B------:R-:W-:Y:S02]  /*4150*/  SHF.R.U32.HI R34, RZ, R17, R34 ;  /* 0x00000011ff227219 */ /* 0x000fe40000011622 */
[----:B------:R-:W-:Y:S01]  /*4160*/  SEL R3, R22, R35, !P0 ;  /* 0x0000002316037207 */ /* 0x000fe20004000000 */
[C---:B------:R-:W-:Y:S01]  /*4170*/  IMAD.HI.U32 R35, R8.reuse, R7, RZ ;  /* 0x0000000708237227 */ /* 0x040fe200078e00ff */
[----:B------:R-:W-:Y:S02]  /*4180*/  SEL R11, R19, R34, !P4 ;  /* 0x00000022130b7207 */ /* 0x000fe40006000000 */
[----:B------:R-:W-:Y:S01]  /*4190*/  SHF.R.U32.HI R36, RZ, R17, R36 ;  /* 0x00000011ff247219 */ /* 0x000fe20000011624 */
[----:B------:R-:W-:Y:S01]  /*41a0*/  IMAD.HI.U32 R38, R3, R4, RZ ;  /* 0x0000000403267227 */ /* 0x000fe200078e00ff */
[----:B------:R-:W-:Y:S03]  /*41b0*/  SHF.R.U32.HI R35, RZ, R18, R35 ;  /* 0x00000012ff237219 */ /* 0x000fe60000011623 */
[----:B------:R-:W-:Y:S01]  /*41c0*/  IMAD.HI.U32 R34, R11, R4, RZ ;  /* 0x000000040b227227 */ /* 0x000fe200078e00ff */
[----:B------:R-:W-:Y:S02]  /*41d0*/  @P2 SHF.R.U32.HI R3, RZ, R5, R38 ;  /* 0x00000005ff032219 */ /* 0x000fe40000011626 */
[----:B------:R-:W-:Y:S02]  /*41e0*/  SEL R9, R8, R35, !P0 ;  /* 0x0000002308097207 */ /* 0x000fe40004000000 */
[----:B------:R-:W-:Y:S01]  /*41f0*/  @P2 SHF.R.U32.HI R11, RZ, R5, R34 ;  /* 0x00000005ff0b2219 */ /* 0x000fe20000011622 */
[C---:B------:R-:W-:Y:S01]  /*4200*/  IMAD R10, R72.reuse, R3, RZ ;  /* 0x00000003480a7224 */ /* 0x040fe200078e02ff */
[----:B------:R-:W-:Y:S01]  /*4210*/  SEL R3, R13, R36, !P4 ;  /* 0x000000240d037207 */ /* 0x000fe20006000000 */
[C---:B------:R-:W-:Y:S03]  /*4220*/  IMAD.HI.U32 R14, R9.reuse, R4, RZ ;  /* 0x00000004090e7227 */ /* 0x040fe600078e00ff */
[----:B------:R-:W-:Y:S01]  /*4230*/  ISETP.GE.AND P0, PT, R9, R10, PT ;  /* 0x0000000a0900720c */ /* 0x000fe20003f06270 */
[C---:B------:R-:W-:Y:S01]  /*4240*/  IMAD R12, R72.reuse, R11, RZ ;  /* 0x0000000b480c7224 */ /* 0x040fe200078e02ff */
[-C--:B------:R-:W-:Y:S04]  /*4250*/  SHF.R.U32.HI R14, RZ, R5.reuse, R14 ;  /* 0x00000005ff0e7219 */ /* 0x080fe8000001160e */
[----:B------:R-:W-:Y:S02]  /*4260*/  ISETP.GE.OR P0, PT, R3, R12, P0 ;  /* 0x0000000c0300720c */ /* 0x000fe40000706670 */
[----:B------:R-:W-:Y:S05]  /*4270*/  SEL R15, R9, R14, !P2 ;  /* 0x0000000e090f7207 */ /* 0x000fea0005000000 */
[----:B------:R-:W-:Y:S04]  /*4280*/  IMAD.MOV R14, RZ, RZ, -R15 ;  /* 0x000000ffff0e7224 */ /* 0x000fe800078e0a0f */
[----:B------:R-:W-:Y:S02]  /*4290*/  IMAD R14, R72, R14, R9 ;  /* 0x0000000e480e7224 */ /* 0x000fe400078e0209 */
[C---:B------:R-:W-:Y:S05]  /*42a0*/  @!P0 IMAD.HI.U32 R10, R3.reuse, R4, RZ ;  /* 0x00000004030a8227 */ /* 0x040fea00078e00ff */
[----:B------:R-:W-:Y:S04]  /*42b0*/  @!P0 SHF.R.U32.HI R10, RZ, R5, R10 ;  /* 0x00000005ff0a8219 */ /* 0x000fe8000001160a */
[----:B------:R-:W-:Y:S01]  /*42c0*/  @!P0 SEL R0, R3, R10, !P2 ;  /* 0x0000000a03008207 */ /* 0x000fe20005000000 */
[----:B------:R-:W-:Y:S03]  /*42d0*/  IMAD.MOV R10, RZ, RZ, -R3 ;  /* 0x000000ffff0a7224 */ /* 0x000fe600078e0a03 */
[----:B------:R-:W-:Y:S01]  /*42e0*/  @!P0 IADD3 R15, PT, PT, R15, -R0, RZ ;  /* 0x800000000f0f8210 */ /* 0x000fe20007ffe0ff */
[----:B------:R-:W-:Y:S01]  /*42f0*/  @!P0 IMAD R0, R11, R14, R0 ;  /* 0x0000000e0b008224 */ /* 0x000fe200078e0200 */
[----:B------:R-:W-:Y:S01]  /*4300*/  IADD3 R11, PT, PT, -R9, RZ, RZ ;  /* 0x000000ff090b7210 */ /* 0x000fe20007ffe1ff */
[----:B------:R-:W-:Y:S02]  /*4310*/  IMAD R13, R2, R10, R13 ;  /* 0x0000000a020d7224 */ /* 0x000fe400078e020d */
[----:B------:R-:W-:Y:S02]  /*4320*/  @!P0 IMAD R9, R15, R72, R3 ;  /* 0x000000480f098224 */ /* 0x000fe400078e0203 */
[----:B------:R-:W-:Y:S02]  /*4330*/  @!P0 IMAD.MOV.U32 R3, RZ, RZ, R0 ;  /* 0x000000ffff038224 */ /* 0x000fe400078e0000 */
[----:B------:R-:W-:Y:S02]  /*4340*/  IMAD R8, R6, R11, R8 ;  /* 0x0000000b06087224 */ /* 0x000fe400078e0208 */
[----:B------:R-:W-:Y:S02]  /*4350*/  IMAD R13, R3, R2, R13 ;  /* 0x00000002030d7224 */ /* 0x000fe400078e020d */
[----:B------:R-:W-:Y:S02]  /*4360*/  IMAD R8, R9, R6, R8 ;  /* 0x0000000609087224 */ /* 0x000fe400078e0208 */
.L_x_78:
[----:B------:R-:W-:Y:S05]  /*4370*/  BRA.U UP1, `(.L_x_79) ;  /* 0x0000000101107547 */ /* 0x000fea000b800000 */
[----:B------:R-:W-:Y:S04]  /*4380*/  MOV R0, UR6 ;  /* 0x0000000600007c02 */ /* 0x000fe80008000f00 */
[----:B------:R-:W-:Y:S04]  /*4390*/  SHF.L.U32 R3, R0, 0x1f, RZ ;  /* 0x0000001f00037819 */ /* 0x000fe800000006ff */
[----:B------:R-:W2:Y:S02]  /*43a0*/  SYNCS.PHASECHK.TRANS64.TRYWAIT P0, [UR7+0xe8], R3 ;  /* 0x0000e803ff0075a7 */ /* 0x000ea40008001107 */
[----:B--2---:R-:W-:Y:S05]  /*43b0*/  @!P0 BRA `(.L_x_80) ;  /* 0x0000004c00308947 */ /* 0x004fea0003800000 */
.L_x_79:
[----:B------:R-:W-:Y:S02]  /*43c0*/  R2UR UR19, R21 ;  /* 0x00000000151372ca */ /* 0x000fe400000e0000 */
[----:B------:R-:W-:Y:S02]  /*43d0*/  R2UR UR18, R20 ;  /* 0x00000000141272ca */ /* 0x000fe400000e0000 */
[----:B------:R-:W-:Y:S02]  /*43e0*/  ISETP.NE.U32.AND P2, PT, RZ, UR4, PT ;  /* 0x00000004ff007c0c */ /* 0x000fe4000bf45070 */
[----:B------:R-:W-:Y:S02]  /*43f0*/  SHF.L.U32 R12, R31, 0x1f, RZ ;  /* 0x0000001f1f0c7819 */ /* 0x000fe400000006ff */
[----:B------:R-:W-:Y:S05]  /*4400*/  ISETP.NE.AND.EX P2, PT, RZ, UR5, PT, P2 ;  /* 0x00000005ff007c0c */ /* 0x000fea000bf45320 */
[----:B------:R-:W-:Y:S02]  /*4410*/  USHF.L.U32 UR19, UR19, 0x7, URZ ;  /* 0x0000000713137899 */ /* 0x000fe400080006ff */
[----:B------:R-:W-:Y:S01]  /*4420*/  USHF.L.U32 UR18, UR18, 0x7, URZ ;  /* 0x0000000712127899 */ /* 0x000fe200080006ff */
[----:B------:R-:W-:Y:S11]  /*4430*/  BRA.U !UP3, `(.L_x_81) ;  /* 0x000000010b347547 */ /* 0x000ff6000b800000 */
[----:B------:R-:W-:Y:S01]  /*4440*/  UPLOP3.LUT UP0, UPT, UPT, UPT, UP2, 0x80, 0x8 ;  /* 0x000000000008789c */ /* 0x000fe20003f0f020 */
[----:B--2---:R-:W-:Y:S02]  /*4450*/  HFMA2 R0, -RZ, RZ, 0, 5.9604644775390625e-08 ;  /* 0x00000001ff007431 */ /* 0x004fe400000001ff */
[----:B------:R-:W-:Y:S03]  /*4460*/  IMAD.MOV.U32 R171, RZ, RZ, 0x1 ;  /* 0x00000001ffab7424 */ /* 0x000fe600078e00ff */
[----:B------:R-:W-:Y:S05]  /*4470*/  PLOP3.LUT P0, PT, PT, PT, UP0, 0x80, 0x8 ;  /* 0x000000000008781c */ /* 0x000fea0003f0f008 */
[----:B------:R-:W2:Y:S01]  /*4480*/  @UP0 LDCU.64 UR10, c[0x0][0x888] ;  /* 0x00011100ff0a07ac */ /* 0x000ea20008000a00 */
[----:B------:R-:W-:Y:S07]  /*4490*/  @UP0 UIMAD UR8, UR36, UR4, URZ ;  /* 0x00000004240802a4 */ /* 0x000fee000f8e02ff */
[----:B------:R-:W-:Y:S01]  /*44a0*/  @!P0 PRMT R171, R0, 0x7610, R171 ;  /* 0x0000761000ab8816 */ /* 0x000fe200000000ab */
[----:B--2---:R-:W-:Y:S03]  /*44b0*/  @UP0 UIMAD.WIDE UR10, UR8, 0x4, UR10 ;  /* 0x00000004080a08a5 */ /* 0x004fe6000f8e020a */
[----:B------:R-:W2:Y:S03]  /*44c0*/  @!UP0 LDCU UR8, c[0x0][0x880] ;  /* 0x00011000ff0887ac */ /* 0x000ea60008000800 */
[----:B------:R-:W-:Y:S01]  /*44d0*/  IMAD.U32 R10, RZ, RZ, UR10 ;  /* 0x0000000aff0a7e24 */ /* 0x000fe2000f8e00ff */
[----:B------:R-:W-:Y:S05]  /*44e0*/  MOV R11, UR11 ;  /* 0x0000000b000b7c02 */ /* 0x000fea0008000f00 */
[----:B-----5:R3:W5:Y:S02]  /*44f0*/  @P0 LDG.E R81, desc[UR46][R10.64] ;  /* 0x0000002e0a510981 */ /* 0x020764000c1e1900 */
[----:B--23--:R-:W-:Y:S07]  /*4500*/  @!P0 IMAD.U32 R81, RZ, RZ, UR8 ;  /* 0x00000008ff518e24 */ /* 0x00cfee000f8e00ff */
.L_x_81:
[----:B-----5:R-:W-:Y:S01]  /*4510*/  @!P2 FSETP.EQ.AND P0, PT, R81, RZ, PT ;  /* 0x000000ff5100a20b */ /* 0x020fe20003f02000 */
[----:B------:R-:W-:Y:S01]  /*4520*/  @!UPT UIADD3 URZ, UPT, UPT, URZ, URZ, URZ ;  /* 0x000000fffffff290 */ /* 0x000fe2000fffe0ff */
[----:B------:R-:W-:Y:S11]  /*4530*/  @!P2 BRA `(.L_x_82) ;  /* 0x000000000014a947 */ /* 0x000ff60003800000 */
[----:B------:R-:W-:Y:S02]  /*4540*/  LOP3.LUT P2, RZ, R171, 0xff, RZ, 0xc0, !PT ;  /* 0x000000ffabff7812 */ /* 0x000fe4000784c0ff */
[----:B------:R-:W-:Y:S04]  /*4550*/  PLOP3.LUT P0, PT, PT, PT, UP0, 0x80, 0x8 ;  /* 0x000000000008781c */ /* 0x000fe80003f0f008 */
[----:B------:R-:W-:Y:S07]  /*4560*/  PLOP3.LUT P0, PT, P0, PT, PT, 0x8, 0x80 ;  /* 0x000000000080781c */ /* 0x000fee000070e170 */
[----:B------:R-:W-:Y:S11]  /*4570*/  @P2 FSETP.EQ.AND P0, PT, R81, RZ, PT ;  /* 0x000000ff5100220b */ /* 0x000ff60003f02000 */
[----:B------:R-:W-:Y:S02]  /*4580*/  @!UPT UIADD3 URZ, UPT, UPT, URZ, URZ, URZ ;  /* 0x000000fffffff290 */ /* 0x000fe4000fffe0ff */
.L_x_82:
[----:B------:R-:W3:Y:S01]  /*4590*/  SYNCS.PHASECHK.TRANS64.TRYWAIT P2, [UR7+0xd0], R12 ;  /* 0x0000d00cff0075a7 */ /* 0x000ee20008041107 */
[----:B------:R-:W-:Y:S04]  /*45a0*/  ELECT P4, URZ, PT ;  /* 0x0000000000ff782f */ /* 0x000fe80003880000 */
[----:B------:R-:W-:Y:S11]  /*45b0*/  PLOP3.LUT P4, PT, P0, P4, PT, 0xf2, 0x2f ;  /* 0x00000000002f781c */ /* 0x000ff60000789e72 */
[----:B------:R-:W-:Y:S02]  /*45c0*/  @!UPT UIADD3 URZ, UPT, UPT, URZ, URZ, URZ ;  /* 0x000000fffffff290 */ /* 0x000fe4000fffe0ff */
[----:B-1----:R-:W-:Y:S05]  /*45d0*/  @!P4 IADD3 R21, P0, PT, R32, 0x580, RZ ;  /* 0x000005802015c810 */ /* 0x002fea0007f1e0ff */
[----:B------:R-:W-:Y:S01]  /*45e0*/  @!P4 IMAD.X R20, RZ, RZ, R33, P0 ;  /* 0x000000ffff14c224 */ /* 0x000fe200000e0621 */
[----:B---3--:R-:W-:Y:S07]  /*45f0*/  @!P2 BRA `(.L_x_83) ;  /* 0x0000004800b8a947 */ /* 0x008fee0003800000 */
.L_x_161:
[----:B------:R-:W3:Y:S01]  /*4600*/  LDC.64 R14, c[0x0][0xb10] ;  /* 0x0002c400ff0e7b82 */ /* 0x000ee20000000a00 */
[----:B------:R-:W-:Y:S01]  /*4610*/  @!P4 R2UR UR8, R20 ;  /* 0x000000001408c2ca */ /* 0x000fe200000e0000 */
[----:B------:R-:W-:Y:S01]  /*4620*/  VOTEU.ALL UP1, P4 ;  /* 0x0000000000ff7886 */ /* 0x000fe20002020000 */
[----:B------:R-:W-:Y:S01]  /*4630*/  @!P4 R2UR UR9, R21 ;  /* 0x000000001509c2ca */ /* 0x000fe200000e0000 */
[----:B------:R-:W-:Y:S01]  /*4640*/  UMOV UR10, 0x0 ;  /* 0x00000000000a7882 */ /* 0x000fe20000000000 */
[----:B------:R-:W-:Y:S03]  /*4650*/  UMOV UR11, 0x10000000 ;  /* 0x10000000000b7882 */ /* 0x000fe60000000000 */
[----:B------:R-:W5:Y:S01]  /*4660*/  LDC.64 R10, c[0x0][0xb18] ;  /* 0x0002c600ff0a7b82 */ /* 0x000f620000000a00 */
[----:B------:R-:W-:Y:S01]  /*4670*/  @!UP1 UIADD3 UR16, UPT, UPT, UR7, 0x200, URZ ;  /* 0x0000020007109890 */ /* 0x000fe2000fffe0ff */
[----:B------:R-:W-:Y:S01]  /*4680*/  @P3 SHF.R.U32.HI R28, RZ, 0x10, R25 ;  /* 0x00000010ff1c3819 */ /* 0x000fe20000011619 */
[----:B------:R-:W-:Y:S01]  /*4690*/  VOTEU.ALL UP1, P4 ;  /* 0x0000000000ff7886 */ /* 0x000fe20002020000 */
[----:B------:R-:W-:Y:S01]  /*46a0*/  UMOV UR20, UR36 ;  /* 0x0000002400147c82 */ /* 0x000fe20008000000 */
[----:B------:R-:W-:Y:S03]  /*46b0*/  VIADD R30, R30, 0x1 ;  /* 0x000000011e1e7836 */ /* 0x000fe60000000000 */
[----:B--2---:R-:W2:Y:S01]  /*46c0*/  @!P1 LDC R0, c[0x0][0xb20] ;  /* 0x0002c800ff009b82 */ /* 0x004ea20000000800 */
[----:B------:R-:W-:Y:S01]  /*46d0*/  IMAD.U32 R21, RZ, RZ, UR8 ;  /* 0x00000008ff157e24 */ /* 0x000fe2000f8e00ff */
[----:B------:R-:W-:Y:S06]  /*46e0*/  UPRMT UR8, UR37, 0x654, UR17 ;  /* 0x0000065425087896 */ /* 0x000fec0008000011 */
[----:B-1----:R-:W1:Y:S01]  /*46f0*/  @!P1 LDC R3, c[0x0][0xb0c] ;  /* 0x0002c300ff039b82 */ /* 0x002e620000000800 */
[----:B------:R-:W-:Y:S01]  /*4700*/  IMAD.U32 R20, RZ, RZ, UR9 ;  /* 0x00000009ff147e24 */ /* 0x000fe2000f8e00ff */
[----:B------:R-:W-:Y:S04]  /*4710*/  @!P4 R2UR UR15, R21 ;  /* 0x00000000150fc2ca */ /* 0x000fe800000e0000 */
[----:B------:R-:W-:Y:S01]  /*4720*/  @!P4 R2UR UR14, R20 ;  /* 0x00000000140ec2ca */ /* 0x000fe200000e0000 */
[----:B------:R-:W-:Y:S11]  /*4730*/  @!P4 IMAD.MOV.U32 R20, RZ, RZ, 0x2000 ;  /* 0x00002000ff14c424 */ /* 0x000ff600078e00ff */
[----:B------:R-:W-:Y:S01]  /*4740*/  @!UPT UIADD3 URZ, UPT, UPT, URZ, URZ, URZ ;  /* 0x000000fffffff290 */ /* 0x000fe2000fffe0ff */
[----:B------:R1:W-:Y:S01]  /*4750*/  @!UP1 UTMALDG.3D [UR16], [UR14], desc[UR10] ;  /* 0x00000a100e0095b4 */ /* 0x0003e20008011000 */
[----:B------:R1:W-:Y:S02]  /*4760*/  @!P4 SYNCS.ARRIVE.TRANS64.RED.A0TR RZ, [UR7+0xc0], R20 ;  /* 0x0000c014ffffc9a7 */ /* 0x0003e40008300407 */
[----:B-1----:R-:W-:Y:S01]  /*4770*/  @!P1 ISETP.NE.AND P2, PT, R3, 0x1, PT ;  /* 0x000000010300980c */ /* 0x002fe20003f45270 */
[C---:B---3--:R-:W-:Y:S01]  /*4780*/  @!P1 IMAD.HI.U32 R14, R13.reuse, R14, RZ ;  /* 0x0000000e0d0e9227 */ /* 0x048fe200078e00ff */
[----:B-----5:R-:W-:Y:S03]  /*4790*/  @!P1 ISETP.NE.AND P0, PT, R10, 0x1, PT ;  /* 0x000000010a00980c */ /* 0x020fe60003f05270 */
[C---:B------:R-:W-:Y:S01]  /*47a0*/  @!P1 IMAD.HI.U32 R11, R8.reuse, R11, RZ ;  /* 0x0000000b080b9227 */ /* 0x040fe200078e00ff */
[----:B------:R-:W-:Y:S04]  /*47b0*/  @!P1 SHF.R.U32.HI R14, RZ, R15, R14 ;  /* 0x0000000fff0e9219 */ /* 0x000fe8000001160e */
[----:B--2---:R-:W-:Y:S01]  /*47c0*/  @!P1 SHF.R.U32.HI R9, RZ, R0, R11 ;  /* 0x00000000ff099219 */ /* 0x004fe2000001160b */
[----:B------:R-:W-:Y:S01]  /*47d0*/  SYNCS.ARRIVE.TRANS64.RED.A1T0 RZ, [UR8], RZ ;  /* 0x000000ffffff79a7 */ /* 0x000fe20008100408 */
[----:B------:R-:W-:Y:S02]  /*47e0*/  @!P1 SEL R14, R13, R14, !P2 ;  /* 0x0000000e0d0e9207 */ /* 0x000fe40005000000 */
[----:B------:R-:W-:Y:S01]  /*47f0*/  @!P1 SEL R9, R8, R9, !P0 ;  /* 0x0000000908099207 */ /* 0x000fe20004000000 */
[----:B------:R-:W1:Y:S04]  /*4800*/  SYNCS.PHASECHK.TRANS64.TRYWAIT P5, [UR7+0xd8], R12 ;  /* 0x0000d80cff0075a7 */ /* 0x000e6800080a1107 */
[----:B------:R-:W-:Y:S02]  /*4810*/  @!P1 IMAD.IADD R0, R9, 0x1, -R14 ;  /* 0x0000000109009824 */ /* 0x000fe400078e0a0e */
[----:B------:R-:W-:Y:S02]  /*4820*/  @!P1 IMAD.IADD R9, R14, 0x1, -R9 ;  /* 0x000000010e099824 */ /* 0x000fe400078e0a09 */
[----:B------:R-:W-:Y:S02]  /*4830*/  @!P1 IMAD R13, R0, R3, R13 ;  /* 0x00000003000d9224 */ /* 0x000fe400078e020d */
[----:B------:R-:W-:Y:S01]  /*4840*/  @!P1 IMAD R8, R9, R10, R8 ;  /* 0x0000000a09089224 */ /* 0x000fe200078e0208 */
[----:B-1----:R-:W-:Y:S06]  /*4850*/  @!P5 BRA `(.L_x_84) ;  /* 0x000000480038d947 */ /* 0x002fec0003800000 */
.L_x_163:
[----:B-1----:R-:W-:Y:S01]  /*4860*/  @!P4 IADD3 R3, P0, PT, R32, 0x580, RZ ;  /* 0x000005802003c810 */ /* 0x002fe20007f1e0ff */
[----:B------:R-:W-:Y:S01]  /*4870*/  VOTEU.ALL UP1, P4 ;  /* 0x0000000000ff7886 */ /* 0x000fe20002020000 */
[----:B------:R-:W-:Y:S01]  /*4880*/  UMOV UR20, 0x0 ;  /* 0x0000000000147882 */ /* 0x000fe20000000000 */
[----:B------:R-:W-:Y:S01]  /*4890*/  UMOV UR21, 0x10000000 ;  /* 0x1000000000157882 */ /* 0x000fe20000000000 */
[----:B------:R-:W-:Y:S01]  /*48a0*/  @!P4 R2UR UR9, R3 ;  /* 0x000000000309c2ca */ /* 0x000fe200000e0000 */
[----:B------:R-:W-:Y:S01]  /*48b0*/  @!P4 IMAD.X R0, RZ, RZ, R33, P0 ;  /* 0x000000ffff00c224 */ /* 0x000fe200000e0621 */
[----:B------:R-:W-:Y:S01]  /*48c0*/  @!UP1 UIADD3 UR10, UPT, UPT, UR18, 0x40, URZ ;  /* 0x00000040120a9890 */ /* 0x000fe2000fffe0ff */
[----:B------:R-:W-:Y:S01]  /*48d0*/  ISETP.NE.AND P0, PT, R30, 0x2, PT ;  /* 0x000000021e00780c */ /* 0x000fe20003f05270 */
[----:B------:R-:W-:Y:S01]  /*48e0*/  UMOV UR11, UR19 ;  /* 0x00000013000b7c82 */ /* 0x000fe20008000000 */
[----:B------:R-:W-:Y:S01]  /*48f0*/  UMOV UR12, UR36 ;  /* 0x00000024000c7c82 */ /* 0x000fe20008000000 */
[----:B------:R-:W-:Y:S01]  /*4900*/  @!P4 R2UR UR8, R0 ;  /* 0x000000000008c2ca */ /* 0x000fe200000e0000 */
[----:B------:R-:W-:Y:S01]  /*4910*/  IMAD.IADD R20, R8, 0x1, R147 ;  /* 0x0000000108147824 */ /* 0x000fe200078e0293 */
[----:B------:R-:W-:Y:S01]  /*4920*/  @P3 R2UR UR36, R28 ;  /* 0x000000001c2432ca */ /* 0x000fe200000e0000 */
[----:B------:R-:W-:Y:S01]  /*4930*/  IMAD.IADD R21, R13, 0x1, R170 ;  /* 0x000000010d157824 */ /* 0x000fe200078e02aa */
[----:B------:R-:W-:Y:S02]  /*4940*/  SEL R0, RZ, 0x1, P0 ;  /* 0x00000001ff007807 */ /* 0x000fe40000000000 */
[----:B------:R-:W-:Y:S01]  /*4950*/  LOP3.LUT R31, R31, 0x1, RZ, 0x3c, !PT ;  /* 0x000000011f1f7812 */ /* 0x000fe200078e3cff */
[----:B------:R-:W-:Y:S01]  /*4960*/  IMAD.U32 R10, RZ, RZ, UR9 ;  /* 0x00000009ff0a7e24 */ /* 0x000fe2000f8e00ff */
[----:B------:R-:W-:Y:S01]  /*4970*/  @!UP1 UIADD3 UR9, UPT, UPT, UR7, 0xc8, URZ ;  /* 0x000000c807099890 */ /* 0x000fe2000fffe0ff */
[----:B------:R-:W-:Y:S02]  /*4980*/  LOP3.LUT R29, R29, R0, RZ, 0x3c, !PT ;  /* 0x000000001d1d7212 */ /* 0x000fe400078e3cff */
[----:B------:R-:W-:Y:S02]  /*4990*/  SEL R30, R30, RZ, P0 ;  /* 0x000000ff1e1e7207 */ /* 0x000fe40000000000 */
[----:B------:R-:W-:Y:S01]  /*49a0*/  IMAD.U32 R11, RZ, RZ, UR8 ;  /* 0x00000008ff0b7e24 */ /* 0x000fe2000f8e00ff */
[----:B------:R-:W-:Y:S01]  /*49b0*/  @!P4 R2UR UR14, R10 ;  /* 0x000000000a0ec2ca */ /* 0x000fe200000e0000 */
[----:B------:R-:W-:Y:S01]  /*49c0*/  @!UP1 UIADD3 UR8, UPT, UPT, UR7, 0x2200, URZ ;  /* 0x0000220007089890 */ /* 0x000fe2000fffe0ff */
[----:B------:R-:W-:Y:S02]  /*49d0*/  VOTEU.ALL UP1, P4 ;  /* 0x0000000000ff7886 */ /* 0x000fe40002020000 */
[----:B------:R-:W-:Y:S11]  /*49e0*/  @!P4 R2UR UR15, R11 ;  /* 0x000000000b0fc2ca */ /* 0x000ff600000e0000 */
[----:B------:R-:W-:Y:S02]  /*49f0*/  @!UPT UIADD3 URZ, UPT, UPT, URZ, URZ, URZ ;  /* 0x000000fffffff290 */ /* 0x000fe4000fffe0ff */
[----:B------:R2:W-:Y:S01]  /*4a00*/  @!UP1 UTMALDG.3D [UR8], [UR14], desc[UR20] ;  /* 0x000014080e0095b4 */ /* 0x0005e20008011000 */
[----:B------:R2:W-:Y:S01]  /*4a10*/  @!P4 SYNCS.ARRIVE.TRANS64.RED.A0TR RZ, [UR7+0xc8], R23 ;  /* 0x0000c817ffffc9a7 */ /* 0x0005e20008300407 */
[----:B------:R-:W-:Y:S01]  /*4a20*/  UPLOP3.LUT UP1, UPT, UPT, UPT, UPT, 0x80, 0x8 ;  /* 0x000000000008789c */ /* 0x000fe20003f2f070 */
[----:B------:R-:W-:Y:S01]  /*4a30*/  SYNCS.ARRIVE.TRANS64.RED.A1T0 RZ, [UR13], RZ ;  /* 0x000000ffffff79a7 */ /* 0x000fe2000810040d */
[----:B------:R-:W-:Y:S09]  /*4a40*/  @P3 BRA `(.L_x_85) ;  /* 0xfffffff400503947 */ /* 0x000ff2000383ffff */
[----:B------:R-:W-:-:S04]  /*4a50*/  SHF.L.U32 R3, R31, 0x1f, RZ ;  /* 0x0000001f1f037819 */ /* 0x000fc800000006ff */
[----:B------:R-:W1:Y:S02]  /*4a60*/  SYNCS.PHASECHK.TRANS64.TRYWAIT P0, [UR7+0xd0], R3 ;  /* 0x0000d003ff0075a7 */ /* 0x000e640008001107 */
[----:B-1----:R-:W-:Y:S05]  /*4a70*/  @!P0 BRA `(.L_x_86) ;  /* 0x0000004400c88947 */ /* 0x002fea0003800000 */
.L_x_165:
[----:B-1----:R-:W-:-:S07]  /*4a80*/  MOV R0, UR7 ;  /* 0x0000000700007c02 */ /* 0x002fce0008000f00 */
.L_x_87:
[----:B-1----:R-:W-:-:S04]  /*4a90*/  SHF.L.U32 R3, R31, 0x1f, RZ ;  /* 0x0000001f1f037819 */ /* 0x002fc800000006ff */
[----:B------:R1:W3:Y:S03]  /*4aa0*/  SYNCS.PHASECHK.TRANS64.TRYWAIT P0, [R0+URZ+0xd8], R3 ;  /* 0x0000d803000075a7 */ /* 0x0002e600080011ff */
[----:B---3--:R-:W-:Y:S05]  /*4ab0*/  @!P0 NANOSLEEP.SYNCS 0x989680 ;  /* 0x009896800000895d */ /* 0x008fea0003900000 */
[----:B------:R-:W3:Y:S02]  /*4ac0*/  @!P0 SYNCS.PHASECHK.TRANS64 P0, [R0+URZ+0xd8], R3 ;  /* 0x0000d803000085a7 */ /* 0x000ee400080010ff */
[----:B--23--:R-:W-:Y:S05]  /*4ad0*/  @P0 EXIT ;  /* 0x000000000000094d */ /* 0x00cfea0003800000 */
[----:B------:R-:W-:Y:S05]  /*4ae0*/  BRA `(.L_x_87) ;  /* 0xfffffffc00e87947 */ /* 0x000fea000383ffff */
.L_x_76:
[----:B------:R-:W-:-:S06]  /*4af0*/  UISETP.GE.AND UP1, UPT, UR8, 0x4, UPT ;  /* 0x000000040800788c */ /* 0x000fcc000bf26270 */
[----:B------:R-:W-:-:S13]  /*4b00*/  PLOP3.LUT P0, PT, PT, PT, UP1, 0x80, 0x8 ;  /* 0x000000000008781c */ /* 0x000fda0003f0f018 */
[----:B------:R-:W-:Y:S05]  /*4b10*/  @!P0 EXIT ;  /* 0x000000000000894d */ /* 0x000fea0003800000 */
[----:B------:R-:W-:Y:S01]  /*4b20*/  BAR.SYNC.DEFER_BLOCKING 0x6, 0xa0 ;  /* 0x0182800000007b1d */ /* 0x000fe20000010000 */
[C---:B------:R-:W-:Y:S01]  /*4b30*/  IMAD.SHL.U32 R3, R189.reuse, 0x40, RZ ;  /* 0x00000040bd037824 */ /* 0x040fe200078e00ff */
[C---:B------:R-:W-:Y:S01]  /*4b40*/  LOP3.LUT R193, R189.reuse, 0x60, RZ, 0xc0, !PT ;  /* 0x00000060bdc17812 */ /* 0x040fe200078ec0ff */
[C---:B------:R-:W-:Y:S01]  /*4b50*/  IMAD.SHL.U32 R172, R189.reuse, 0x8, RZ ;  /* 0x00000008bdac7824 */ /* 0x040fe200078e00ff */
[C---:B------:R-:W-:Y:S01]  /*4b60*/  LOP3.LUT R191, R189.reuse, 0x2, RZ, 0xc0, !PT ;  /* 0x00000002bdbf7812 */ /* 0x040fe200078ec0ff */
[----:B------:R-:W-:Y:S01]  /*4b70*/  IMAD.U32 R79, R189, 0x10000, RZ ;  /* 0x00010000bd4f7824 */ /* 0x000fe200078e00ff */
[----:B------:R-:W-:Y:S02]  /*4b80*/  UMOV UR49, 0x400 ;  /* 0x0000040000317882 */ /* 0x000fe40000000000 */
[----:B------:R-:W1:Y:S01]  /*4b90*/  LDC R177, c[0x0][0x370] ;  /* 0x0000dc00ffb17b82 */ /* 0x000e620000000800 */
[----:B------:R-:W-:Y:S01]  /*4ba0*/  ULEA UR49, UR37, UR49, 0x18 ;  /* 0x0000003125317291 */ /* 0x000fe2000f8ec0ff */
[----:B------:R-:W-:Y:S01]  /*4bb0*/  LOP3.LUT R5, R3, 0x180, RZ, 0xc0, !PT ;  /* 0x0000018003057812 */ /* 0x000fe200078ec0ff */
[----:B------:R-:W-:Y:S01]  /*4bc0*/  HFMA2 R195, -RZ, RZ, 0, 0 ;  /* 0x00000000ffc37431 */ /* 0x000fe200000001ff */
[----:B------:R-:W-:Y:S01]  /*4bd0*/  LOP3.LUT R79, R79, 0x600000, RZ, 0xc0, !PT ;  /* 0x006000004f4f7812 */ /* 0x000fe200078ec0ff */
[----:B------:R-:W-:Y:S01]  /*4be0*/  UIADD3 UR4, UPT, UPT, UR49, 0x4200, URZ ;  /* 0x0000420031047890 */ /* 0x000fe2000fffe0ff */
[----:B------:R-:W-:Y:S01]  /*4bf0*/  LOP3.LUT R172, R5, 0x30, R172, 0xf8, !PT ;  /* 0x0000003005ac7812 */ /* 0x000fe200078ef8ac */
[----:B------:R-:W-:Y:S01]  /*4c00*/  IMAD.MOV.U32 R76, RZ, RZ, RZ ;  /* 0x000000ffff4c7224 */ /* 0x000fe200078e00ff */
[----:B------:R-:W2:Y:S01]  /*4c10*/  LDC R74, c[0x0][0xb0c] ;  /* 0x0002c300ff4a7b82 */ /* 0x000ea20000000800 */
[----:B------:R-:W-:-:S02]  /*4c20*/  LOP3.LUT R189, R189, 0x4, RZ, 0xc0, !PT ;  /* 0x00000004bdbd7812 */ /* 0x000fc400078ec0ff */
[----:B------:R-:W-:Y:S02]  /*4c30*/  CS2R R182, SRZ ;  /* 0x0000000000b67805 */ /* 0x000fe4000001ff00 */
[----:B------:R-:W-:Y:S02]  /*4c40*/  LOP3.LUT R172, R172, 0x1e40, R3, 0xf8, !PT ;  /* 0x00001e40acac7812 */ /* 0x000fe400078ef803 */
[----:B------:R-:W-:Y:S02]  /*4c50*/  CS2R R180, SRZ ;  /* 0x0000000000b47805 */ /* 0x000fe4000001ff00 */
[----:B------:R-:W-:Y:S01]  /*4c60*/  IADD3 R188, PT, PT, -R189, 0x2, RZ ;  /* 0x00000002bdbc7810 */ /* 0x000fe20007ffe1ff */
[----:B------:R-:W-:Y:S01]  /*4c70*/  IMAD.MOV R176, RZ, RZ, -R191 ;  /* 0x000000ffffb07224 */ /* 0x000fe200078e0abf */
[----:B------:R-:W-:Y:S01]  /*4c80*/  MOV R192, UR4 ;  /* 0x0000000400c07c02 */ /* 0x000fe20008000f00 */
[----:B------:R-:W4:Y:S01]  /*4c90*/  LDC R174, c[0x0][0xb20] ;  /* 0x0002c800ffae7b82 */ /* 0x000f220000000800 */
[----:B------:R-:W3:Y:S01]  /*4ca0*/  LDS R0, [UR49+0x1a0] ;  /* 0x0001a031ff007984 */ /* 0x000ee20008000800 */
[----:B------:R-:W-:Y:S01]  /*4cb0*/  VIADD R190, R172, UR49 ;  /* 0x00000031acbe7c36 */ /* 0x000fe20008000000 */
[----:B------:R-:W1:Y:S01]  /*4cc0*/  LDCU.64 UR52, c[0x0][0x348] ;  /* 0x00006900ff3477ac */ /* 0x000e620008000a00 */
[----:B------:R-:W-:-:S02]  /*4cd0*/  IMAD.MOV R175, RZ, RZ, -R189 ;  /* 0x000000ffffaf7224 */ /* 0x000fc400078e0abd */
[----:B------:R-:W-:Y:S01]  /*4ce0*/  VIADD R190, R190, 0x200 ;  /* 0x00000200bebe7836 */ /* 0x000fe20000000000 */
[----:B------:R-:W1:Y:S01]  /*4cf0*/  LDCU.64 UR38, c[0x0][0x888] ;  /* 0x00011100ff2677ac */ /* 0x000e620008000a00 */
[----:B------:R-:W1:Y:S01]  /*4d00*/  LDC R73, c[0x0][0xb30] ;  /* 0x0002cc00ff497b82 */ /* 0x000e620000000800 */
[----:B------:R-:W1:Y:S01]  /*4d10*/  LDCU.64 UR44, c[0x0][0x890] ;  /* 0x00011200ff2c77ac */ /* 0x000e620008000a00 */
[----:B------:R-:W-:-:S06]  /*4d20*/  UIADD3 UR48, UPT, UPT, UR49, 0x200, URZ ;  /* 0x0000020031307890 */ /* 0x000fcc000fffe0ff */
[----:B------:R-:W1:Y:S08]  /*4d30*/  LDC.64 R168, c[0x0][0xb10] ;  /* 0x0002c400ffa87b82 */ /* 0x000e700000000a00 */
[----:B------:R-:W1:Y:S08]  /*4d40*/  LDC.64 R70, c[0x0][0xb18] ;  /* 0x0002c600ff467b82 */ /* 0x000e700000000a00 */
[----:B------:R-:W1:Y:S08]  /*4d50*/  LDC.64 R68, c[0x0][0xb28] ;  /* 0x0002ca00ff447b82 */ /* 0x000e700000000a00 */
[----:B------:R-:W1:Y:S01]  /*4d60*/  LDC.64 R166, c[0x0][0x8b0] ;  /* 0x00022c00ffa67b82 */ /* 0x000e620000000a00 */
[----:B---3--:R-:W-:-:S07]  /*4d70*/  IMAD.IADD R79, R0, 0x1, R79 ;  /* 0x00000001004f7824 */ /* 0x008fce00078e024f */
[----:B------:R-:W3:Y:S08]  /*4d80*/  LDC.64 R164, c[0x0][0x8a8] ;  /* 0x00022a00ffa47b82 */ /* 0x000ef00000000a00 */
[----:B--2-4-:R-:W1:Y:S02]  /*4d90*/  LDC R178, c[0x0][0x374] ;  /* 0x0000dd00ffb27b82 */ /* 0x014e640000000800 */
.L_x_114:
[C---:B------:R-:W-:Y:S02]  /*4da0*/  LEA R0, R195.reuse, UR49, 0x3 ;  /* 0x00000031c3007c11 */ /* 0x040fe4000f8e18ff */
[----:B------:R-:W-:Y:S02]  /*4db0*/  SHF.L.U32 R3, R182, 0x1f, RZ ;  /* 0x0000001fb6037819 */ /* 0x000fe400000006ff */
[----:B------:R-:W-:Y:S02]  /*4dc0*/  LEA R16, R195, UR49, 0x4 ;  /* 0x00000031c3107c11 */ /* 0x000fe4000f8e20ff */
[----:B------:R-:W2:Y:S02]  /*4dd0*/  SYNCS.PHASECHK.TRANS64.TRYWAIT P0, [R0+URZ+0xf0], R3 ;  /* 0x0000f003000075a7 */ /* 0x000ea400080011ff */
[----:B-12---:R-:W-:Y:S05]  /*4de0*/  @!P0 BRA `(.L_x_88) ;  /* 0x0000004400048947 */ /* 0x006fea0003800000 */
.L_x_166:
[----:B------:R-:W4:Y:S01]  /*4df0*/  LDC.64 R12, c[0x0][0xb10] ;  /* 0x0002c400ff0c7b82 */ /* 0x000f220000000a00 */
[----:B------:R-:W3:Y:S01]  /*4e00*/  LDS.128 R16, [R16+0x180] ;  /* 0x0001800010107984 */ /* 0x000ee20000000c00 */
[----:B-1----:R-:W-:Y:S01]  /*4e10*/  ISETP.NE.AND P1, PT, R73, 0x1, PT ;  /* 0x000000014900780c */ /* 0x002fe20003f25270 */
[----:B--2---:R-:W-:Y:S01]  /*4e20*/  VIADD R0, R0, 0x100 ;  /* 0x0000010000007836 */ /* 0x004fe20000000000 */
[----:B------:R-:W-:Y:S04]  /*4e30*/  ISETP.GE.AND P0, PT, R72, 0x1, PT ;  /* 0x000000014800780c */ /* 0x000fe80003f06270 */
[----:B------:R-:W1:Y:S01]  /*4e40*/  LDC.64 R10, c[0x0][0xb18] ;  /* 0x0002c600ff0a7b82 */ /* 0x000e620000000a00 */
[----:B------:R-:W-:Y:S01]  /*4e50*/  PRMT R0, RZ, 0x654, R0 ;  /* 0x00000654ff007816 */ /* 0x000fe20000000000 */
[----:B------:R-:W-:Y:S01]  /*4e60*/  @!PT LDS RZ, [RZ] ;  /* 0x00000000fffff984 */ /* 0x000fe20000000800 */
[----:B------:R-:W-:Y:S01]  /*4e70*/  @!PT LDS RZ, [RZ] ;  /* 0x00000000fffff984 */ /* 0x000fe20000000800 */
[----:B------:R-:W-:Y:S01]  /*4e80*/  @!PT LDS RZ, [RZ] ;  /* 0x00000000fffff984 */ /* 0x000fe20000000800 */
[----:B------:R-:W-:Y:S01]  /*4e90*/  @!PT LDS RZ, [RZ] ;  /* 0x00000000fffff984 */ /* 0x000fe20000000800 */
[----:B------:R2:W-:Y:S06]  /*4ea0*/  MEMBAR.ALL.CTA ;  /* 0x0000000000007992 */ /* 0x0005ec0000008000 */
[----:B--2---:R-:W2:Y:S01]  /*4eb0*/  FENCE.VIEW.ASYNC.S ;  /* 0x00000000000073c6 */ /* 0x004ea20000000000 */
[----:B------:R-:W1:Y:S08]  /*4ec0*/  @!P1 LDC R14, c[0x0][0xb20] ;  /* 0x0002c800ff0e9b82 */ /* 0x000e700000000800 */
[----:B------:R-:W1:Y:S01]  /*4ed0*/  @!P1 LDC R9, c[0x0][0xb0c] ;  /* 0x0002c300ff099b82 */ /* 0x000e620000000800 */
[----:B--2---:R2:W-:Y:S01]  /*4ee0*/  SYNCS.ARRIVE.TRANS64.RED.A1T0 RZ, [R0+URZ], RZ ;  /* 0x000000ff00ff79a7 */ /* 0x0045e200081004ff */
[----:B---3--:R-:W-:Y:S04]  /*4ef0*/  LOP3.LUT P4, RZ, R18, 0x1, RZ, 0xc0, !PT ;  /* 0x0000000112ff7812 */ /* 0x008fe8000788c0ff */
[----:B------:R-:W-:Y:S09]  /*4f00*/  P2R R194, PR, RZ, 0x10 ;  /* 0x00000010ffc27803 */ /* 0x000ff20000000000 */
[----:B------:R-:W-:Y:S02]  /*4f10*/  @P4 MOV R77, R16 ;  /* 0x00000010004d4202 */ /* 0x000fe40000000f00 */
[----:B------:R-:W-:Y:S01]  /*4f20*/  @P4 LOP3.LUT R75, R17, 0xffff, RZ, 0xc0, !PT ;  /* 0x0000ffff114b4812 */ /* 0x000fe200078ec0ff */
[----:B--2-4-:R-:W-:Y:S06]  /*4f30*/  @!P0 BRA `(.L_x_89) ;  /* 0x0000000000a48947 */ /* 0x014fec0003800000 */
[----:B------:R-:W-:Y:S01]  /*4f40*/  IMAD.HI.U32 R23, R178, R71, RZ ;  /* 0x00000047b2177227 */ /* 0x000fe200078e00ff */
[----:B------:R-:W-:Y:S02]  /*4f50*/  ISETP.NE.AND P0, PT, R70, 0x1, PT ;  /* 0x000000014600780c */ /* 0x000fe40003f05270 */
[----:B------:R-:W-:Y:S01]  /*4f60*/  ISETP.NE.AND P2, PT, R72, 0x1, PT ;  /* 0x000000014800780c */ /* 0x000fe20003f45270 */
[----:B------:R-:W-:Y:S01]  /*4f70*/  IMAD.HI.U32 R22, R177, R168, RZ ;  /* 0x000000a8b1167227 */ /* 0x000fe200078e00ff */
[----:B------:R-:W-:Y:S02]  /*4f80*/  SHF.R.U32.HI R23, RZ, R174, R23 ;  /* 0x000000aeff177219 */ /* 0x000fe40000011617 */
[----:B------:R-:W-:Y:S01]  /*4f90*/  ISETP.NE.AND P3, PT, R74, 0x1, PT ;  /* 0x000000014a00780c */ /* 0x000fe20003f65270 */
[----:B------:R-:W-:Y:S01]  /*4fa0*/  IMAD.HI.U32 R26, R77, R168, RZ ;  /* 0x000000a84d1a7227 */ /* 0x000fe200078e00ff */
[----:B------:R-:W-:Y:S02]  /*4fb0*/  SHF.R.U32.HI R22, RZ, R169, R22 ;  /* 0x000000a9ff167219 */ /* 0x000fe40000011616 */
[----:B------:R-:W-:Y:S01]  /*4fc0*/  SEL R3, R178, R23, !P0 ;  /* 0x00000017b2037207 */ /* 0x000fe20004000000 */
[----:B------:R-:W-:Y:S01]  /*4fd0*/  IMAD.HI.U32 R23, R75, R71, RZ ;  /* 0x000000474b177227 */ /* 0x000fe200078e00ff */
[----:B------:R-:W-:Y:S02]  /*4fe0*/  SEL R7, R177, R22, !P3 ;  /* 0x00000016b1077207 */ /* 0x000fe40005800000 */
[----:B------:R-:W-:Y:S01]  /*4ff0*/  SHF.R.U32.HI R26, RZ, R169, R26 ;  /* 0x000000a9ff1a7219 */ /* 0x000fe2000001161a */
[-C--:B------:R-:W-:Y:S04]  /*5000*/  IMAD.HI.U32 R22, R3, R68.reuse, RZ ;  /* 0x0000004403167227 */ /* 0x080fe800078e00ff */
[----:B------:R-:W-:Y:S01]  /*5010*/  IMAD.HI.U32 R24, R7, R68, RZ ;  /* 0x0000004407187227 */ /* 0x000fe200078e00ff */
[-C--:B------:R-:W-:Y:S02]  /*5020*/  @P2 SHF.R.U32.HI R3, RZ, R69.reuse, R22 ;  /* 0x00000045ff032219 */ /* 0x080fe40000011616 */
[----:B------:R-:W-:Y:S02]  /*5030*/  SHF.R.U32.HI R22, RZ, R174, R23 ;  /* 0x000000aeff167219 */ /* 0x000fe40000011617 */
[----:B------:R-:W-:Y:S01]  /*5040*/  @P2 SHF.R.U32.HI R7, RZ, R69, R24 ;  /* 0x00000045ff072219 */ /* 0x000fe20000011618 */
[C---:B------:R-:W-:Y:S01]  /*5050*/  IMAD R2, R72.reuse, R3, RZ ;  /* 0x0000000348027224 */ /* 0x040fe200078e02ff */
[----:B------:R-:W-:Y:S02]  /*5060*/  SEL R5, R75, R22, !P0 ;  /* 0x000000164b057207 */ /* 0x000fe40004000000 */
[----:B------:R-:W-:Y:S01]  /*5070*/  SEL R3, R77, R26, !P3 ;  /* 0x0000001a4d037207 */ /* 0x000fe20005800000 */
[----:B------:R-:W-:Y:S01]  /*5080*/  IMAD R4, R72, R7, RZ ;  /* 0x0000000748047224 */ /* 0x000fe200078e02ff */
[C---:B------:R-:W-:Y:S01]  /*5090*/  ISETP.GE.AND P0, PT, R5.reuse, R2, PT ;  /* 0x000000020500720c */ /* 0x040fe20003f06270 */
[----:B------:R-:W-:Y:S03]  /*50a0*/  IMAD.HI.U32 R6, R5, R68, RZ ;  /* 0x0000004405067227 */ /* 0x000fe600078e00ff */
[----:B------:R-:W-:Y:S01]  /*50b0*/  ISETP.GE.OR P0, PT, R3, R4, P0 ;  /* 0x000000040300720c */ /* 0x000fe20000706670 */
[----:B------:R-:W-:Y:S01]  /*50c0*/  IMAD.MOV R4, RZ, RZ, -R3 ;  /* 0x000000ffff047224 */ /* 0x000fe200078e0a03 */
[-C--:B------:R-:W-:Y:S03]  /*50d0*/  SHF.R.U32.HI R6, RZ, R69.reuse, R6 ;  /* 0x00000045ff067219 */ /* 0x080fe60000011606 */
[----:B------:R-:W-:Y:S01]  /*50e0*/  IMAD R77, R74, R4, R77 ;  /* 0x000000044a4d7224 */ /* 0x000fe200078e024d */
[----:B------:R-:W-:Y:S05]  /*50f0*/  SEL R15, R5, R6, !P2 ;  /* 0x00000006050f7207 */ /* 0x000fea0005000000 */
[----:B------:R-:W-:Y:S02]  /*5100*/  IMAD.MOV R6, RZ, RZ, -R15 ;  /* 0x000000ffff067224 */ /* 0x000fe400078e0a0f */
[C---:B------:R-:W-:Y:S04]  /*5110*/  @!P0 IMAD.HI.U32 R2, R3.reuse, R68, RZ ;  /* 0x0000004403028227 */ /* 0x040fe800078e00ff */
[----:B------:R-:W-:Y:S01]  /*5120*/  IMAD R6, R72, R6, R5 ;  /* 0x0000000648067224 */ /* 0x000fe200078e0205 */
[----:B------:R-:W-:Y:S04]  /*5130*/  @!P0 SHF.R.U32.HI R2, RZ, R69, R2 ;  /* 0x00000045ff028219 */ /* 0x000fe80000011602 */
[----:B------:R-:W-:Y:S02]  /*5140*/  @!P0 SEL R0, R3, R2, !P2 ;  /* 0x0000000203008207 */ /* 0x000fe40005000000 */
[----:B------:R-:W-:Y:S02]  /*5150*/  IADD3 R2, PT, PT, -R5, RZ, RZ ;  /* 0x000000ff05027210 */ /* 0x000fe40007ffe1ff */
[----:B------:R-:W-:Y:S01]  /*5160*/  @!P0 IADD3 R8, PT, PT, R15, -R0, RZ ;  /* 0x800000000f088210 */ /* 0x000fe20007ffe0ff */
[----:B------:R-:W-:Y:S02]  /*5170*/  @!P0 IMAD R0, R7, R6, R0 ;  /* 0x0000000607008224 */ /* 0x000fe400078e0200 */
[----:B------:R-:W-:Y:S02]  /*5180*/  IMAD R75, R70, R2, R75 ;  /* 0x00000002464b7224 */ /* 0x000fe400078e024b */
[----:B------:R-:W-:Y:S02]  /*5190*/  @!P0 IMAD R5, R8, R72, R3 ;  /* 0x0000004808058224 */ /* 0x000fe400078e0203 */
[----:B------:R-:W-:Y:S04]  /*51a0*/  @!P0 IMAD.MOV.U32 R3, RZ, RZ, R0 ;  /* 0x000000ffff038224 */ /* 0x000fe800078e0000 */
[----:B------:R-:W-:Y:S02]  /*51b0*/  IMAD R77, R3, R74, R77 ;  /* 0x0000004a034d7224 */ /* 0x000fe400078e024d */
[----:B------:R-:W-:Y:S07]  /*51c0*/  IMAD R75, R5, R70, R75 ;  /* 0x00000046054b7224 */ /* 0x000fee00078e024b */
.L_x_89:
[----:B-1----:R-:W-:Y:S01]  /*51d0*/  @!P1 ISETP.NE.AND P0, PT, R10, 0x1, PT ;  /* 0x000000010a00980c */ /* 0x002fe20003f05270 */
[----:B------:R-:W-:Y:S01]  /*51e0*/  @!P1 IMAD.HI.U32 R0, R77, R12, RZ ;  /* 0x0000000c4d009227 */ /* 0x000fe200078e00ff */
[----:B------:R-:W-:Y:S01]  /*51f0*/  @!P1 ISETP.NE.AND P2, PT, R9, 0x1, PT ;  /* 0x000000010900980c */ /* 0x000fe20003f45270 */
[----:B------:R-:W-:Y:S01]  /*5200*/  ULOP3.LUT UP0, URZ, UR48, 0x1b0, URZ, 0xc0, !UPT ;  /* 0x000001b030ff7892 */ /* 0x000fe2000f80c0ff */
[----:B------:R-:W-:Y:S01]  /*5210*/  R2UR UR42, R21 ;  /* 0x00000000152a72ca */ /* 0x000fe200000e0000 */
[----:B------:R-:W-:Y:S01]  /*5220*/  @!P1 IMAD.HI.U32 R3, R75, R11, RZ ;  /* 0x0000000b4b039227 */ /* 0x000fe200078e00ff */
[----:B------:R-:W-:Y:S02]  /*5230*/  @!P1 SHF.R.U32.HI R0, RZ, R13, R0 ;  /* 0x0000000dff009219 */ /* 0x000fe40000011600 */
[----:B------:R-:W-:Y:S01]  /*5240*/  R2UR UR41, R20 ;  /* 0x00000000142972ca */ /* 0x000fe200000e0000 */
[----:B------:R-:W-:Y:S01]  /*5250*/  VIADD R195, R195, 0x1 ;  /* 0x00000001c3c37836 */ /* 0x000fe20000000000 */
[----:B------:R-:W-:Y:S02]  /*5260*/  @!P1 SHF.R.U32.HI R2, RZ, R14, R3 ;  /* 0x0000000eff029219 */ /* 0x000fe40000011603 */
[----:B------:R-:W-:Y:S02]  /*5270*/  @!P1 SEL R3, R77, R0, !P2 ;  /* 0x000000004d039207 */ /* 0x000fe40005000000 */
[----:B------:R-:W-:Y:S02]  /*5280*/  @!P1 SEL R2, R75, R2, !P0 ;  /* 0x000000024b029207 */ /* 0x000fe40004000000 */
[----:B------:R-:W-:Y:S01]  /*5290*/  @P4 SHF.R.U32.HI R179, RZ, 0x10, R17 ;  /* 0x00000010ffb34819 */ /* 0x000fe20000011611 */
[----:B------:R-:W-:Y:S02]  /*52a0*/  USHF.L.U32 UR42, UR42, 0x7, URZ ;  /* 0x000000072a2a7899 */ /* 0x000fe400080006ff */
[----:B------:R-:W-:Y:S02]  /*52b0*/  @!P1 IMAD.IADD R0, R2, 0x1, -R3 ;  /* 0x0000000102009824 */ /* 0x000fe400078e0a03 */
[----:B------:R-:W-:Y:S01]  /*52c0*/  @!P1 IMAD.IADD R2, R3, 0x1, -R2 ;  /* 0x0000000103029824 */ /* 0x000fe200078e0a02 */
[----:B------:R-:W-:Y:S01]  /*52d0*/  USHF.L.U32 UR41, UR41, 0x7, URZ ;  /* 0x0000000729297899 */ /* 0x000fe200080006ff */
[----:B------:R-:W-:Y:S02]  /*52e0*/  @!P1 IMAD R77, R0, R9, R77 ;  /* 0x00000009004d9224 */ /* 0x000fe400078e024d */
[----:B------:R-:W-:Y:S01]  /*52f0*/  @!P1 IMAD R75, R2, R10, R75 ;  /* 0x0000000a024b9224 */ /* 0x000fe200078e024b */
[----:B------:R-:W-:Y:S08]  /*5300*/  BRA.U !UP0, `(.L_x_90) ;  /* 0x0000000108407547 */ /* 0x000ff0000b800000 */
[----:B------:R-:W1:Y:S01]  /*5310*/  LDCU.64 UR8, c[0x4][0x80] ;  /* 0x01001000ff0877ac */ /* 0x000e620008000a00 */
[----:B------:R-:W-:Y:S01]  /*5320*/  MOV R3, 0x0 ;  /* 0x0000000000037802 */ /* 0x000fe20000000f00 */
[----:B------:R-:W-:Y:S02]  /*5330*/  HFMA2 R12, -RZ, RZ, 0, 5.9604644775390625e-08 ;  /* 0x00000001ff0c7431 */ /* 0x000fe400000001ff */
[----:B------:R-:W-:Y:S02]  /*5340*/  IMAD.MOV.U32 R8, RZ, RZ, 0x70 ;  /* 0x00000070ff087424 */ /* 0x000fe400078e00ff */
[----:B------:R-:W-:Y:S01]  /*5350*/  IMAD.MOV.U32 R13, RZ, RZ, RZ ;  /* 0x000000ffff0d7224 */ /* 0x000fe200078e00ff */
[----:B------:R-:W2:Y:S01]  /*5360*/  LDCU.64 UR6, c[0x4][0x88] ;  /* 0x01001100ff0677ac */ /* 0x000ea20008000a00 */
[----:B------:R-:W3:Y:S01]  /*5370*/  LDC.64 R2, c[0x4][R3] ;  /* 0x0100000003027b82 */ /* 0x000ee20000000a00 */
[----:B------:R-:W4:Y:S01]  /*5380*/  LDCU.64 UR4, c[0x4][0x8] ;  /* 0x01000100ff0477ac */ /* 0x000f220008000a00 */
[----:B-1----:R-:W-:Y:S01]  /*5390*/  MOV R5, UR9 ;  /* 0x0000000900057c02 */ /* 0x002fe20008000f00 */
[----:B------:R-:W-:Y:S01]  /*53a0*/  IMAD.U32 R4, RZ, RZ, UR8 ;  /* 0x00000008ff047e24 */ /* 0x000fe2000f8e00ff */
[----:B--2---:R-:W-:Y:S01]  /*53b0*/  MOV R7, UR7 ;  /* 0x0000000700077c02 */ /* 0x004fe20008000f00 */
[----:B------:R-:W-:Y:S01]  /*53c0*/  IMAD.U32 R6, RZ, RZ, UR6 ;  /* 0x00000006ff067e24 */ /* 0x000fe2000f8e00ff */
[----:B----4-:R-:W-:Y:S01]  /*53d0*/  MOV R11, UR5 ;  /* 0x00000005000b7c02 */ /* 0x010fe20008000f00 */
[----:B------:R-:W-:Y:S02]  /*53e0*/  IMAD.U32 R10, RZ, RZ, UR4 ;  /* 0x00000004ff0a7e24 */ /* 0x000fe4000f8e00ff */
[----:B------:R-:W-:Y:S07]  /*53f0*/  LEPC R20, `(.L_x_90) ;  /* 0x000000001014794e */ /* 0x000fee0000000000 */
[----:B---3-5:R-:W-:Y:S05]  /*5400*/  CALL.ABS.NOINC R2 ;  /* 0x0000000002007343 */ /* 0x028fea0003c00000 */
.L_x_90:
[----:B------:R-:W-:Y:S01]  /*5410*/  LOP3.LUT P0, RZ, R192, 0x1b0, RZ, 0xc0, !PT ;  /* 0x000001b0c0ff7812 */ /* 0x000fe2000780c0ff */
[----:B------:R-:W-:Y:S11]  /*5420*/  BSSY.RECONVERGENT B6, `(.L_x_91) ;  /* 0x0000013000067945 */ /* 0x000ff60003800200 */
[----:B------:R-:W-:Y:S01]  /*5430*/  @!UPT UIADD3 URZ, UPT, UPT, URZ, URZ, URZ ;  /* 0x000000fffffff290 */ /* 0x000fe2000fffe0ff */
[----:B------:R-:W-:Y:S05]  /*5440*/  @!P0 BRA `(.L_x_92) ;  /* 0x0000000000408947 */ /* 0x000fea0003800000 */
        /* <DEDUP_REMOVED lines=16> */
.L_x_92:
[----:B------:R-:W-:Y:S05]  /*5550*/  BSYNC.RECONVERGENT B6 ;  /* 0x0000000000067941 */ /* 0x000fea0003800200 */
.L_x_91:
[----:B------:R-:W-:Y:S01]  /*5560*/  ISETP.NE.U32.AND P4, PT, R166, RZ, PT ;  /* 0x000000ffa600720c */ /* 0x000fe20003f85070 */
[----:B------:R-:W-:Y:S01]  /*5570*/  UISETP.NE.AND UP2, UPT, UR50, URZ, UPT ;  /* 0x000000ff3200728c */ /* 0x000fe2000bf45270 */
[----:B------:R-:W-:Y:S01]  /*5580*/  ISETP.NE.U32.AND P2, PT, RZ, UR38, PT ;  /* 0x00000026ff007c0c */ /* 0x000fe2000bf45070 */
[----:B------:R-:W-:Y:S01]  /*5590*/  UISETP.NE.U32.AND UP1, UPT, UR44, URZ, UPT ;  /* 0x000000ff2c00728c */ /* 0x000fe2000bf25070 */
[----:B------:R-:W-:Y:S01]  /*55a0*/  ISETP.NE.AND.EX P4, PT, R167, RZ, PT, P4 ;  /* 0x000000ffa700720c */ /* 0x000fe20003f85340 */
[----:B------:R-:W-:Y:S01]  /*55b0*/  UPLOP3.LUT UP0, UPT, UPT, UPT, UPT, 0x40, 0x4 ;  /* 0x000000000004789c */ /* 0x000fe20003f0e870 */
[----:B------:R-:W-:Y:S01]  /*55c0*/  ISETP.NE.AND.EX P2, PT, RZ, UR39, PT, P2 ;  /* 0x00000027ff007c0c */ /* 0x000fe2000bf45320 */
[----:B------:R-:W-:Y:S01]  /*55d0*/  UISETP.NE.AND.EX UP1, UPT, UR45, URZ, UPT, UP1 ;  /* 0x000000ff2d00728c */ /* 0x000fe2000bf25310 */
[----:B------:R-:W-:Y:S04]  /*55e0*/  PLOP3.LUT P1, PT, PT, PT, UP2, 0x80, 0x8 ;  /* 0x000000000008781c */ /* 0x000fe80003f2f028 */
[----:B------:R-:W-:Y:S06]  /*55f0*/  @UP2 UPLOP3.LUT UP0, UPT, UPT, UPT, UP1, 0x80, 0x8 ;  /* 0x000000000008289c */ /* 0x000fec0003f0f010 */
[----:B------:R-:W-:Y:S01]  /*5600*/  PLOP3.LUT P0, PT, PT, PT, UP0, 0x80, 0x8 ;  /* 0x000000000008781c */ /* 0x000fe20003f0f008 */
[----:B------:R-:W-:Y:S01]  /*5610*/  @!UPT UIADD3 URZ, UPT, UPT, URZ, URZ, URZ ;  /* 0x000000fffffff290 */ /* 0x000fe2000fffe0ff */
[----:B------:R-:W-:Y:S11]  /*5620*/  BRA.U !UP1, `(.L_x_93) ;  /* 0x0000000109387547 */ /* 0x000ff6000b800000 */
[----:B------:R-:W-:Y:S01]  /*5630*/  UISETP.NE.U32.AND UP0, UPT, UR38, URZ, UPT ;  /* 0x000000ff2600728c */ /* 0x000fe2000bf05070 */
[----:B------:R-:W-:Y:S02]  /*5640*/  HFMA2 R0, -RZ, RZ, 0, 5.9604644775390625e-08 ;  /* 0x00000001ff007431 */ /* 0x000fe400000001ff */
[----:B------:R-:W-:Y:S01]  /*5650*/  IMAD.MOV.U32 R171, RZ, RZ, 0x1 ;  /* 0x00000001ffab7424 */ /* 0x000fe200078e00ff */
[----:B------:R-:W-:Y:S06]  /*5660*/  UISETP.NE.AND.EX UP0, UPT, UR39, URZ, UPT, UP0 ;  /* 0x000000ff2700728c */ /* 0x000fec000bf05300 */
[----:B------:R-:W-:Y:S05]  /*5670*/  PLOP3.LUT P3, PT, PT, PT, UP0, 0x80, 0x8 ;  /* 0x000000000008781c */ /* 0x000fea0003f6f008 */
[----:B------:R-:W1:Y:S01]  /*5680*/  @UP0 LDCU.64 UR6, c[0x0][0x888] ;  /* 0x00011100ff0607ac */ /* 0x000e620008000a00 */
[----:B------:R-:W-:Y:S07]  /*5690*/  @UP0 UIMAD UR4, UR36, UR44, URZ ;  /* 0x0000002c240402a4 */ /* 0x000fee000f8e02ff */
[----:B------:R-:W-:Y:S01]  /*56a0*/  @!P3 PRMT R171, R0, 0x7610, R171 ;  /* 0x0000761000abb816 */ /* 0x000fe200000000ab */
[----:B-1----:R-:W-:Y:S03]  /*56b0*/  @UP0 UIMAD.WIDE UR6, UR4, 0x4, UR6 ;  /* 0x00000004040608a5 */ /* 0x002fe6000f8e0206 */
[----:B------:R-:W1:Y:S03]  /*56c0*/  @!UP0 LDCU UR4, c[0x0][0x880] ;  /* 0x00011000ff0487ac */ /* 0x000e660008000800 */
[----:B------:R-:W-:Y:S01]  /*56d0*/  IMAD.U32 R2, RZ, RZ, UR6 ;  /* 0x00000006ff027e24 */ /* 0x000fe2000f8e00ff */
[----:B------:R-:W-:Y:S05]  /*56e0*/  MOV R3, UR7 ;  /* 0x0000000700037c02 */ /* 0x000fea0008000f00 */
[----:B-----5:R2:W5:Y:S02]  /*56f0*/  @P3 LDG.E R81, desc[UR46][R2.64] ;  /* 0x0000002e02513981 */ /* 0x020564000c1e1900 */
[----:B-12---:R-:W-:Y:S02]  /*5700*/  @!P3 IMAD.U32 R81, RZ, RZ, UR4 ;  /* 0x00000004ff51be24 */ /* 0x006fe4000f8e00ff */
.L_x_93:
[----:B------:R-:W-:Y:S05]  /*5710*/  @!P4 BRA `(.L_x_94) ;  /* 0x000000000020c947 */ /* 0x000fea0003800000 */
[----:B------:R-:W-:Y:S04]  /*5720*/  ISETP.NE.U32.AND P3, PT, R164, RZ, PT ;  /* 0x000000ffa400720c */ /* 0x000fe80003f65070 */
[----:B------:R-:W-:Y:S11]  /*5730*/  ISETP.NE.AND.EX P3, PT, R165, RZ, PT, P3 ;  /* 0x000000ffa500720c */ /* 0x000ff60003f65330 */
[----:B------:R-:W-:Y:S02]  /*5740*/  @!UPT UIADD3 URZ, UPT, UPT, URZ, URZ, URZ ;  /* 0x000000fffffff290 */ /* 0x000fe4000fffe0ff */
[----:B------:R-:W1:Y:S01]  /*5750*/  @P3 LDC.64 R2, c[0x0][0x8a8] ;  /* 0x00022a00ff023b82 */ /* 0x000e620000000a00 */
[----:B------:R-:W-:Y:S04]  /*5760*/  @P3 IMAD R0, R166, UR36, RZ ;  /* 0x00000024a6003c24 */ /* 0x000fe8000f8e02ff */
[----:B-1----:R-:W-:Y:S05]  /*5770*/  @P3 IMAD.WIDE R2, R0, 0x4, R2 ;  /* 0x0000000400023825 */ /* 0x002fea00078e0202 */
[----:B-----5:R1:W5:Y:S02]  /*5780*/  @P3 LDG.E R78, desc[UR46][R2.64] ;  /* 0x0000002e024e3981 */ /* 0x020364000c1e1900 */
[----:B-1----:R-:W2:Y:S02]  /*5790*/  @!P3 LDC R78, c[0x0][0x8a0] ;  /* 0x00022800ff4ebb82 */ /* 0x002ea40000000800 */
.L_x_94:
[----:B-----5:R-:W-:Y:S01]  /*57a0*/  FSETP.NEU.AND P4, PT, R81, RZ, PT ;  /* 0x000000ff5100720b */ /* 0x020fe20003f8d000 */
[----:B------:R-:W-:Y:S01]  /*57b0*/  BSSY B1, `(.L_x_95) ;  /* 0x0000047000017945 */ /* 0x000fe20003800000 */
[----:B------:R-:W-:Y:S01]  /*57c0*/  SEL R5, RZ, 0xffffffff, P2 ;  /* 0xffffffffff057807 */ /* 0x000fe20001000000 */
[----:B------:R-:W-:Y:S01]  /*57d0*/  IMAD.MOV.U32 R208, RZ, RZ, 0x1 ;  /* 0x00000001ffd07424 */ /* 0x000fe200078e00ff */
[----:B------:R-:W-:Y:S01]  /*57e0*/  LOP3.LUT P3, RZ, R171, 0xff, RZ, 0xc0, !PT ;  /* 0x000000ffabff7812 */ /* 0x000fe2000786c0ff */
[C---:B------:R-:W-:Y:S01]  /*57f0*/  IMAD R80, R76.reuse, 0x80, R79 ;  /* 0x000000804c507824 */ /* 0x040fe200078e024f */
[----:B------:R-:W-:Y:S02]  /*5800*/  @P1 SEL R0, RZ, 0xffffffff, P4 ;  /* 0xffffffffff001807 */ /* 0x000fe40002000000 */
[----:B------:R-:W-:Y:S02]  /*5810*/  CS2R R162, SRZ ;  /* 0x0000000000a27805 */ /* 0x000fe4000001ff00 */
[----:B------:R-:W-:Y:S02]  /*5820*/  LEA R3, R181, UR49, 0x3 ;  /* 0x00000031b5037c11 */ /* 0x000fe4000f8e18ff */
[----:B------:R-:W-:Y:S02]  /*5830*/  CS2R R160, SRZ ;  /* 0x0000000000a07805 */ /* 0x000fe4000001ff00 */
[----:B------:R-:W-:Y:S02]  /*5840*/  @P0 SEL R0, R5, R0, !P3 ;  /* 0x0000000005000207 */ /* 0x000fe40005800000 */
[----:B------:R-:W-:Y:S02]  /*5850*/  CS2R R158, SRZ ;  /* 0x00000000009e7805 */ /* 0x000fe4000001ff00 */
[----:B------:R-:W-:Y:S02]  /*5860*/  LEA R207, R76, UR49, 0x3 ;  /* 0x000000314ccf7c11 */ /* 0x000fe4000f8e18ff */
[----:B------:R-:W-:Y:S02]  /*5870*/  CS2R R156, SRZ ;  /* 0x00000000009c7805 */ /* 0x000fe4000001ff00 */
[----:B------:R-:W-:Y:S02]  /*5880*/  @P1 LOP3.LUT R0, R0, 0x1, RZ, 0xc0, !PT ;  /* 0x0000000100001812 */ /* 0x000fe400078ec0ff */
[----:B------:R-:W-:Y:S02]  /*5890*/  CS2R R154, SRZ ;  /* 0x00000000009a7805 */ /* 0x000fe4000001ff00 */
[----:B------:R-:W-:Y:S02]  /*58a0*/  SHF.L.U32 R2, R183, 0x1f, RZ ;  /* 0x0000001fb7027819 */ /* 0x000fe400000006ff */
[----:B------:R-:W-:Y:S02]  /*58b0*/  CS2R R152, SRZ ;  /* 0x0000000000987805 */ /* 0x000fe4000001ff00 */
[----:B------:R-:W-:Y:S02]  /*58c0*/  ISETP.NE.U32.OR P6, PT, R0, 0x1, !P1 ;  /* 0x000000010000780c */ /* 0x000fe40004fc5470 */
[----:B------:R-:W-:Y:S02]  /*58d0*/  CS2R R150, SRZ ;  /* 0x0000000000967805 */ /* 0x000fe4000001ff00 */
[----:B------:R-:W-:Y:S02]  /*58e0*/  PLOP3.LUT P2, PT, PT, PT, UP1, 0x80, 0x8 ;  /* 0x000000000008781c */ /* 0x000fe40003f4f018 */
[----:B------:R-:W-:Y:S02]  /*58f0*/  CS2R R148, SRZ ;  /* 0x0000000000947805 */ /* 0x000fe4000001ff00 */
[----:B------:R-:W-:Y:S02]  /*5900*/  SEL R0, RZ, 0xffffffff, P4 ;  /* 0xffffffffff007807 */ /* 0x000fe40002000000 */
[----:B------:R-:W-:Y:S03]  /*5910*/  P2R R184, PR, RZ, 0x40 ;  /* 0x00000040ffb87803 */ /* 0x000fe60000000000 */
[----:B------:R-:W-:Y:S04]  /*5920*/  @P6 SHF.L.U32 R4, R180, 0x1f, RZ ;  /* 0x0000001fb4046819 */ /* 0x000fe800000006ff */
[----:B------:R-:W-:Y:S01]  /*5930*/  @P2 SEL R0, R5, R0, !P3 ;  /* 0x0000000005002207 */ /* 0x000fe20005800000 */
[----:B------:R-:W1:Y:S03]  /*5940*/  @P6 SYNCS.PHASECHK.TRANS64.TRYWAIT P1, [R3+URZ+0xc0], R4 ;  /* 0x0000c004030065a7 */ /* 0x000e6600080211ff */
[----:B------:R-:W-:Y:S04]  /*5950*/  LOP3.LUT R0, R0, 0x1, RZ, 0xc0, !PT ;  /* 0x0000000100007812 */ /* 0x000fe800078ec0ff */
[----:B------:R-:W-:Y:S04]  /*5960*/  ISETP.NE.U32.AND P5, PT, R0, 0x1, PT ;  /* 0x000000010000780c */ /* 0x000fe80003fa5070 */
[----:B------:R-:W-:Y:S01]  /*5970*/  P2R R209, PR, RZ, 0x20 ;  /* 0x00000020ffd17803 */ /* 0x000fe20000000000 */
[----:B------:R3:W4:Y:S01]  /*5980*/  SYNCS.PHASECHK.TRANS64.TRYWAIT P0, [R207+URZ+0x110], R2 ;  /* 0x00011002cf0075a7 */ /* 0x00072200080011ff */
[----:B-1----:R-:W-:Y:S01]  /*5990*/  @P6 SEL R208, RZ, 0x1, !P1 ;  /* 0x00000001ffd06807 */ /* 0x002fe20004800000 */
[----:B---3--:R-:W-:Y:S06]  /*59a0*/  @!P6 BRA `(.L_x_96) ;  /* 0x00000000009ce947 */ /* 0x008fec0003800000 */
[----:B------:R-:W-:Y:S01]  /*59b0*/  @P5 IMAD R6, R181, 0x2000, R190 ;  /* 0x00002000b5065824 */ /* 0x000fe200078e02be */
[----:B------:R-:W-:Y:S01]  /*59c0*/  ISETP.NE.AND P1, PT, R208, RZ, PT ;  /* 0x000000ffd000720c */ /* 0x000fe20003f25270 */
[----:B------:R-:W-:Y:S01]  /*59d0*/  BSSY B0, `(.L_x_97) ;  /* 0x0000010000007945 */ /* 0x000fe20003800000 */
[----:B------:R-:W-:Y:S01]  /*59e0*/  CS2R R150, SRZ ;  /* 0x0000000000967805 */ /* 0x000fe2000001ff00 */
[--C-:B------:R-:W-:Y:S01]  /*59f0*/  @P5 IMAD R7, R191, -0x10, R6.reuse ;  /* 0xfffffff0bf075824 */ /* 0x100fe200078e0206 */
[----:B------:R-:W-:Y:S01]  /*5a00*/  CS2R R148, SRZ ;  /* 0x0000000000947805 */ /* 0x000fe2000001ff00 */
[----:B------:R-:W-:Y:S01]  /*5a10*/  @P5 IMAD R5, R189, -0x10, R6 ;  /* 0xfffffff0bd055824 */ /* 0x000fe200078e0206 */
[----:B------:R-:W-:Y:S01]  /*5a20*/  CS2R R158, SRZ ;  /* 0x00000000009e7805 */ /* 0x000fe2000001ff00 */
[----:B------:R-:W-:Y:S01]  /*5a30*/  @P5 IMAD R4, R188, 0x10, R7 ;  /* 0x00000010bc045824 */ /* 0x000fe200078e0207 */
[----:B------:R-:W-:Y:S02]  /*5a40*/  CS2R R156, SRZ ;  /* 0x00000000009c7805 */ /* 0x000fe4000001ff00 */
[----:B------:R-:W-:Y:S02]  /*5a50*/  CS2R R154, SRZ ;  /* 0x00000000009a7805 */ /* 0x000fe4000001ff00 */
[----:B------:R-:W-:Y:S02]  /*5a60*/  CS2R R152, SRZ ;  /* 0x0000000000987805 */ /* 0x000fe4000001ff00 */
[----:B------:R-:W-:Y:S02]  /*5a70*/  CS2R R162, SRZ ;  /* 0x0000000000a27805 */ /* 0x000fe4000001ff00 */
[----:B------:R-:W-:Y:S01]  /*5a80*/  CS2R R160, SRZ ;  /* 0x0000000000a07805 */ /* 0x000fe2000001ff00 */
[----:B------:R-:W-:Y:S06]  /*5a90*/  @P1 BRA `(.L_x_98) ;  /* 0x00000000000c1947 */ /* 0x000fec0003800000 */
[----:B------:R-:W-:Y:S04]  /*5aa0*/  SHF.L.U32 R0, R180, 0x1f, RZ ;  /* 0x0000001fb4007819 */ /* 0x000fe800000006ff */
[----:B------:R-:W1:Y:S02]  /*5ab0*/  SYNCS.PHASECHK.TRANS64.TRYWAIT P1, [R3+URZ+0xc0], R0 ;  /* 0x0000c000030075a7 */ /* 0x000e6400080211ff */
[----:B-1----:R-:W-:Y:S05]  /*5ac0*/  @!P1 BRA `(.L_x_99) ;  /* 0x0000003400e09947 */ /* 0x002fea0003800000 */
.L_x_98:
[----:B------:R-:W-:Y:S05]  /*5ad0*/  BSYNC B0 ;  /* 0x0000000000007941 */ /* 0x000fea0003800000 */
.L_x_97:
[----:B------:R-:W-:Y:S01]  /*5ae0*/  ISETP.NE.AND P1, PT, R209, RZ, PT ;  /* 0x000000ffd100720c */ /* 0x000fe20003f25270 */
[----:B-1----:R-:W-:Y:S02]  /*5af0*/  VIADD R3, R3, 0xd0 ;  /* 0x000000d003037836 */ /* 0x002fe40000000000 */
[----:B------:R-:W-:Y:S02]  /*5b00*/  IMAD.U32 R0, RZ, RZ, UR37 ;  /* 0x00000025ff007e24 */ /* 0x000fe4000f8e00ff */
[----:B------:R-:W-:Y:S03]  /*5b10*/  VIADD R181, R181, 0x1 ;  /* 0x00000001b5b57836 */ /* 0x000fe60000000000 */
[----:B------:R-:W-:Y:S05]  /*5b20*/  PRMT R0, R0, 0x654, R3 ;  /* 0x0000065400007816 */ /* 0x000fea0000000003 */
[----:B------:R1:W3:Y:S04]  /*5b30*/  @P1 LDS.128 R148, [R6] ;  /* 0x0000000006941984 */ /* 0x0002e80000000c00 */
[----:B------:R1:W1:Y:S04]  /*5b40*/  @P1 LDS.128 R156, [R5+0x20] ;  /* 0x00002000059c1984 */ /* 0x0002680000000c00 */
[----:B------:R1:W1:Y:S04]  /*5b50*/  @P1 LDS.128 R152, [R7+0x10] ;  /* 0x0000100007981984 */ /* 0x0002680000000c00 */
[----:B------:R1:W1:Y:S01]  /*5b60*/  @P1 LDS.128 R160, [R4+0x10] ;  /* 0x0000100004a01984 */ /* 0x0002620000000c00 */
[C---:B------:R-:W-:Y:S01]  /*5b70*/  ISETP.NE.AND P1, PT, R181.reuse, 0x2, PT ;  /* 0x00000002b500780c */ /* 0x040fe20003f25270 */
[----:B------:R-:W-:Y:S01]  /*5b80*/  @!PT LDS RZ, [RZ] ;  /* 0x00000000fffff984 */ /* 0x000fe20000000800 */
[----:B------:R-:W-:Y:S01]  /*5b90*/  @!PT LDS RZ, [RZ] ;  /* 0x00000000fffff984 */ /* 0x000fe20000000800 */
[----:B------:R-:W-:Y:S01]  /*5ba0*/  @!PT LDS RZ, [RZ] ;  /* 0x00000000fffff984 */ /* 0x000fe20000000800 */
[----:B------:R-:W-:Y:S01]  /*5bb0*/  @!PT LDS RZ, [RZ] ;  /* 0x00000000fffff984 */ /* 0x000fe20000000800 */
[----:B------:R5:W-:Y:S06]  /*5bc0*/  MEMBAR.ALL.CTA ;  /* 0x0000000000007992 */ /* 0x000bec0000008000 */
[----:B-----5:R-:W5:Y:S01]  /*5bd0*/  FENCE.VIEW.ASYNC.S ;  /* 0x00000000000073c6 */ /* 0x020f620000000000 */
[----:B------:R-:W-:Y:S02]  /*5be0*/  SEL R3, RZ, 0x1, P1 ;  /* 0x00000001ff037807 */ /* 0x000fe40000800000 */
[----:B------:R-:W-:Y:S02]  /*5bf0*/  SEL R181, R181, RZ, P1 ;  /* 0x000000ffb5b57207 */ /* 0x000fe40000800000 */
[----:B------:R-:W-:Y:S01]  /*5c00*/  LOP3.LUT R180, R180, R3, RZ, 0x3c, !PT ;  /* 0x00000003b4b47212 */ /* 0x000fe200078e3cff */
[----:B-----5:R1:W-:Y:S06]  /*5c10*/  SYNCS.ARRIVE.TRANS64.RED.A1T0 RZ, [R0+URZ], RZ ;  /* 0x000000ff00ff79a7 */ /* 0x0203ec00081004ff */
.L_x_96:
[----:B------:R-:W-:Y:S05]  /*5c20*/  BSYNC B1 ;  /* 0x0000000000017941 */ /* 0x000fea0003800000 */
.L_x_95:
[----:B-1----:R-:W-:Y:S04]  /*5c30*/  SHF.R.U32.HI R0, RZ, 0x15, R80 ;  /* 0x00000015ff007819 */ /* 0x002fe80000011650 */
[----:B------:R-:W-:Y:S01]  /*5c40*/  LOP3.LUT P1, RZ, R0, 0x3, R173, 0x48, !PT ;  /* 0x0000000300ff7812 */ /* 0x000fe200078248ad */
[----:B------:R-:W-:Y:S01]  /*5c50*/  @!UPT UIADD3 URZ, UPT, UPT, URZ, URZ, URZ ;  /* 0x000000fffffff290 */ /* 0x000fe2000fffe0ff */
[----:B----4-:R-:W-:Y:S11]  /*5c60*/  @P0 BRA `(.L_x_100) ;  /* 0x0000000000080947 */ /* 0x010ff60003800000 */
[----:B------:R-:W1:Y:S02]  /*5c70*/  SYNCS.PHASECHK.TRANS64.TRYWAIT P0, [R207+URZ+0x110], R2 ;  /* 0x00011002cf0075a7 */ /* 0x000e6400080011ff */
[----:B-1----:R-:W-:Y:S05]  /*5c80*/  @!P0 BRA `(.L_x_101) ;  /* 0x0000003400848947 */ /* 0x002fea0003800000 */
.L_x_100:
[----:B------:R-:W-:Y:S04]  /*5c90*/  BSSY.RECONVERGENT B6, `(.L_x_102) ;  /* 0x0000012000067945 */ /* 0x000fe80003800200 */
[----:B------:R-:W-:Y:S05]  /*5ca0*/  @!P1 BRA `(.L_x_103) ;  /* 0x0000000000409947 */ /* 0x000fea0003800000 */
[----:B------:R-:W4:Y:S01]  /*5cb0*/  LDCU.64 UR8, c[0x4][0x70] ;  /* 0x01000e00ff0877ac */ /* 0x000f220008000a00 */
[----:B------:R-:W-:Y:S01]  /*5cc0*/  MOV R3, 0x0 ;  /* 0x0000000000037802 */ /* 0x000fe20000000f00 */
[----:B------:R-:W-:Y:S02]  /*5cd0*/  HFMA2 R12, -RZ, RZ, 0, 5.9604644775390625e-08 ;  /* 0x00000001ff0c7431 */ /* 0x000fe400000001ff */
[----:B------:R-:W-:Y:S02]  /*5ce0*/  IMAD.MOV.U32 R8, RZ, RZ, 0x192 ;  /* 0x00000192ff087424 */ /* 0x000fe400078e00ff */
[----:B------:R-:W-:Y:S01]  /*5cf0*/  IMAD.MOV.U32 R13, RZ, RZ, RZ ;  /* 0x000000ffff0d7224 */ /* 0x000fe200078e00ff */
[----:B------:R-:W5:Y:S01]  /*5d00*/  LDCU.64 UR6, c[0x4][0x78] ;  /* 0x01000f00ff0677ac */ /* 0x000f620008000a00 */
[----:B-1----:R-:W1:Y:S01]  /*5d10*/  LDC.64 R2, c[0x4][R3] ;  /* 0x0100000003027b82 */ /* 0x002e620000000a00 */
[----:B------:R-:W2:Y:S01]  /*5d20*/  LDCU.64 UR4, c[0x4][0x10] ;  /* 0x01000200ff0477ac */ /* 0x000ea20008000a00 */
[----:B----4-:R-:W-:Y:S01]  /*5d30*/  MOV R5, UR9 ;  /* 0x0000000900057c02 */ /* 0x010fe20008000f00 */
[----:B------:R-:W-:Y:S01]  /*5d40*/  IMAD.U32 R4, RZ, RZ, UR8 ;  /* 0x00000008ff047e24 */ /* 0x000fe2000f8e00ff */
[----:B-----5:R-:W-:Y:S01]  /*5d50*/  MOV R7, UR7 ;  /* 0x0000000700077c02 */ /* 0x020fe20008000f00 */
[----:B------:R-:W-:Y:S01]  /*5d60*/  IMAD.U32 R6, RZ, RZ, UR6 ;  /* 0x00000006ff067e24 */ /* 0x000fe2000f8e00ff */
[----:B--2---:R-:W-:Y:S01]  /*5d70*/  MOV R11, UR5 ;  /* 0x00000005000b7c02 */ /* 0x004fe20008000f00 */
[----:B------:R-:W-:Y:S02]  /*5d80*/  IMAD.U32 R10, RZ, RZ, UR4 ;  /* 0x00000004ff0a7e24 */ /* 0x000fe4000f8e00ff */
[----:B------:R-:W-:Y:S07]  /*5d90*/  LEPC R20, `(.L_x_103) ;  /* 0x000000001014794e */ /* 0x000fee0000000000 */
[----:B-1-3--:R-:W-:Y:S05]  /*5da0*/  CALL.ABS.NOINC R2 ;  /* 0x0000000002007343 */ /* 0x00afea0003c00000 */
.L_x_103:
[----:B------:R-:W-:Y:S05]  /*5db0*/  BSYNC.RECONVERGENT B6 ;  /* 0x0000000000067941 */ /* 0x000fea0003800200 */
.L_x_102:
[-C--:B---3--:R-:W-:Y:S01]  /*5dc0*/  F2FP.F16.E5M2.UNPACK_B R83, R148.reuse ;  /* 0x00000094ff53723e */ /* 0x088fe200020004ff */
[----:B------:R-:W-:Y:S05]  /*5dd0*/  WARPSYNC.ALL ;  /* 0x0000000000007948 */ /* 0x000fea0003800000 */
[----:B------:R-:W-:Y:S01]  /*5de0*/  R2UR UR4, R80 ;  /* 0x00000000500472ca */ /* 0x000fe200000e0000 */
[--C-:B------:R-:W-:Y:S01]  /*5df0*/  HADD2.F32 R82, -RZ, R83.reuse.H0_H0 ;  /* 0x20000053ff527230 */ /* 0x100fe20000004100 */
[----:B------:R-:W-:Y:S01]  /*5e00*/  F2FP.F16.E5M2.UNPACK_B R85, R148.H1 ;  /* 0x00000094ff55723e */ /* 0x000fe200030004ff */
[----:B------:R-:W-:Y:S01]  /*5e10*/  HADD2.F32 R83, -RZ, R83.H1_H1 ;  /* 0x30000053ff537230 */ /* 0x000fe20000004100 */
[-C--:B------:R-:W-:Y:S01]  /*5e20*/  F2FP.F16.E5M2.UNPACK_B R87, R149.reuse ;  /* 0x00000095ff57723e */ /* 0x080fe200020004ff */
[----:B------:R-:W-:Y:S01]  /*5e30*/  BSSY.RECONVERGENT B0, `(.L_x_104) ;  /* 0x000011d000007945 */ /* 0x000fe20003800200 */
[----:B------:R-:W-:Y:S01]  /*5e40*/  F2FP.F16.E5M2.UNPACK_B R89, R149.H1 ;  /* 0x00000095ff59723e */ /* 0x000fe200030004ff */
[----:B------:R-:W-:Y:S01]  /*5e50*/  HADD2.F32 R84, -RZ, R85.H0_H0 ;  /* 0x20000055ff547230 */ /* 0x000fe20000004100 */
[-C--:B------:R-:W-:Y:S01]  /*5e60*/  F2FP.F16.E5M2.UNPACK_B R91, R150.reuse ;  /* 0x00000096ff5b723e */ /* 0x080fe200020004ff */
[----:B------:R-:W-:Y:S01]  /*5e70*/  HADD2.F32 R88, -RZ, R87.H1_H1 ;  /* 0x30000057ff587230 */ /* 0x000fe20000004100 */
[----:B------:R-:W-:Y:S01]  /*5e80*/  F2FP.F16.E5M2.UNPACK_B R93, R150.H1 ;  /* 0x00000096ff5d723e */ /* 0x000fe200030004ff */
[----:B------:R-:W-:Y:S01]  /*5e90*/  HADD2.F32 R86, -RZ, R85.H1_H1 ;  /* 0x30000055ff567230 */ /* 0x000fe20000004100 */
[-C--:B------:R-:W-:Y:S01]  /*5ea0*/  F2FP.F16.E5M2.UNPACK_B R95, R151.reuse ;  /* 0x00000097ff5f723e */ /* 0x080fe200020004ff */
[----:B------:R-:W2:Y:S01]  /*5eb0*/  LDTM.x64 R4, tmem[UR4] ;  /* 0x00000004000479ee */ /* 0x000ea20008340000 */
[----:B------:R-:W-:Y:S01]  /*5ec0*/  F2FP.F16.E5M2.UNPACK_B R97, R151.H1 ;  /* 0x00000097ff61723e */ /* 0x000fe200030004ff */
[----:B------:R-:W-:Y:S01]  /*5ed0*/  HADD2.F32 R85, -RZ, R87.H0_H0 ;  /* 0x20000057ff557230 */ /* 0x000fe20000004100 */
[-C--:B------:R-:W-:Y:S01]  /*5ee0*/  F2FP.F16.E5M2.UNPACK_B R99, R152.reuse ;  /* 0x00000098ff63723e */ /* 0x080fe200020004ff */
[----:B------:R-:W-:Y:S01]  /*5ef0*/  HADD2.F32 R87, -RZ, R89.H0_H0 ;  /* 0x20000059ff577230 */ /* 0x000fe20000004100 */
[----:B------:R-:W-:Y:S01]  /*5f00*/  F2FP.F16.E5M2.UNPACK_B R101, R152.H1 ;  /* 0x00000098ff65723e */ /* 0x000fe200030004ff */
[----:B------:R-:W-:Y:S01]  /*5f10*/  HADD2.F32 R92, -RZ, R91.H1_H1 ;  /* 0x3000005bff5c7230 */ /* 0x000fe20000004100 */
[----:B------:R-:W-:Y:S01]  /*5f20*/  ISETP.NE.AND P6, PT, R184, RZ, PT ;  /* 0x000000ffb800720c */ /* 0x000fe20003fc5270 */
[----:B------:R-:W-:Y:S01]  /*5f30*/  HADD2.F32 R96, -RZ, R95.H1_H1 ;  /* 0x3000005fff607230 */ /* 0x000fe20000004100 */
[----:B------:R-:W-:Y:S01]  /*5f40*/  SHF.L.U32 R211, R176, 0x4, RZ ;  /* 0x00000004b0d37819 */ /* 0x000fe200000006ff */
[----:B------:R-:W-:Y:S01]  /*5f50*/  HADD2.F32 R100, -RZ, R99.H1_H1 ;  /* 0x30000063ff647230 */ /* 0x000fe20000004100 */
[----:B------:R-:W-:Y:S01]  /*5f60*/  SHF.L.U32 R219, R175, 0x4, RZ ;  /* 0x00000004afdb7819 */ /* 0x000fe200000006ff */
[----:B------:R-:W-:Y:S01]  /*5f70*/  HADD2.F32 R90, -RZ, R89.H1_H1 ;  /* 0x30000059ff5a7230 */ /* 0x000fe20000004100 */
[C---:B------:R-:W-:Y:S01]  /*5f80*/  IADD3 R204, PT, PT, R190.reuse, R211, RZ ;  /* 0x000000d3becc7210 */ /* 0x040fe20007ffe0ff */
[----:B------:R-:W-:Y:S01]  /*5f90*/  HADD2.F32 R89, -RZ, R91.H0_H0 ;  /* 0x2000005bff597230 */ /* 0x000fe20000004100 */
[----:B------:R-:W-:Y:S01]  /*5fa0*/  IADD3 R206, PT, PT, R190, R219, RZ ;  /* 0x000000dbbece7210 */ /* 0x000fe20007ffe0ff */
[--C-:B------:R-:W-:Y:S01]  /*5fb0*/  HADD2.F32 R91, -RZ, R93.reuse.H0_H0 ;  /* 0x2000005dff5b7230 */ /* 0x100fe20000004100 */
[----:B------:R-:W-:Y:S01]  /*5fc0*/  SHF.L.U32 R217, R188, 0x4, RZ ;  /* 0x00000004bcd97819 */ /* 0x000fe200000006ff */
[----:B------:R-:W-:Y:S01]  /*5fd0*/  HADD2.F32 R94, -RZ, R93.H1_H1 ;  /* 0x3000005dff5e7230 */ /* 0x000fe20000004100 */
[-C--:B------:R-:W-:Y:S01]  /*5fe0*/  F2FP.F16.E5M2.UNPACK_B R103, R153.reuse ;  /* 0x00000099ff67723e */ /* 0x080fe200020004ff */
[----:B------:R-:W-:Y:S01]  /*5ff0*/  HADD2.F32 R93, -RZ, R95.H0_H0 ;  /* 0x2000005fff5d7230 */ /* 0x000fe20000004100 */
[----:B------:R-:W-:Y:S01]  /*6000*/  IADD3 R205, PT, PT, R217, R204, RZ ;  /* 0x000000ccd9cd7210 */ /* 0x000fe20007ffe0ff */
[----:B------:R-:W-:Y:S01]  /*6010*/  HADD2.F32 R95, -RZ, R97.H0_H0 ;  /* 0x20000061ff5f7230 */ /* 0x000fe20000004100 */
[----:B------:R-:W-:Y:S01]  /*6020*/  F2FP.F16.E5M2.UNPACK_B R105, R153.H1 ;  /* 0x00000099ff69723e */ /* 0x000fe200030004ff */
[C---:B--2---:R-:W-:Y:S01]  /*6030*/  FMUL R0, R78.reuse, R4 ;  /* 0x000000044e007220 */ /* 0x044fe20000400000 */
[C---:B-1----:R-:W-:Y:S01]  /*6040*/  FMUL R2, R78.reuse, R5 ;  /* 0x000000054e027220 */ /* 0x042fe20000400000 */
[C---:B------:R-:W-:Y:S01]  /*6050*/  FMUL R4, R78.reuse, R8 ;  /* 0x000000084e047220 */ /* 0x040fe20000400000 */
[C---:B------:R-:W-:Y:S01]  /*6060*/  FMUL R5, R78.reuse, R9 ;  /* 0x000000094e057220 */ /* 0x040fe20000400000 */
[C---:B------:R-:W-:Y:S01]  /*6070*/  FFMA R0, R81.reuse, R82, R0 ;  /* 0x0000005251007223 */ /* 0x040fe20000000000 */
[C---:B------:R-:W-:Y:S01]  /*6080*/  FFMA R2, R81.reuse, R83, R2 ;  /* 0x0000005351027223 */ /* 0x040fe20000000002 */
[C---:B------:R-:W-:Y:S01]  /*6090*/  FMUL R8, R78.reuse, R12 ;  /* 0x0000000c4e087220 */ /* 0x040fe20000400000 */
[C---:B------:R-:W-:Y:S01]  /*60a0*/  FMUL R9, R78.reuse, R13 ;  /* 0x0000000d4e097220 */ /* 0x040fe20000400000 */
[C---:B------:R-:W-:Y:S01]  /*60b0*/  FMUL R12, R78.reuse, R16 ;  /* 0x000000104e0c7220 */ /* 0x040fe20000400000 */
[C---:B------:R-:W-:Y:S01]  /*60c0*/  FMUL R13, R78.reuse, R17 ;  /* 0x000000114e0d7220 */ /* 0x040fe20000400000 */
[C---:B------:R-:W-:Y:S01]  /*60d0*/  FMUL R16, R78.reuse, R20 ;  /* 0x000000144e107220 */ /* 0x040fe20000400000 */
[C---:B------:R-:W-:Y:S01]  /*60e0*/  FMUL R17, R78.reuse, R21 ;  /* 0x000000154e117220 */ /* 0x040fe20000400000 */
[----:B------:R-:W-:Y:S02]  /*60f0*/  HADD2.F32 R104, -RZ, R103.H1_H1 ;  /* 0x30000067ff687230 */ /* 0x000fe40000004100 */
[C---:B------:R-:W-:Y:S01]  /*6100*/  FMUL R20, R78.reuse, R24 ;  /* 0x000000184e147220 */ /* 0x040fe20000400000 */
[C---:B------:R-:W-:Y:S01]  /*6110*/  FMUL R21, R78.reuse, R25 ;  /* 0x000000194e157220 */ /* 0x040fe20000400000 */
[C---:B------:R-:W-:Y:S01]  /*6120*/  FMUL R24, R78.reuse, R28 ;  /* 0x0000001c4e187220 */ /* 0x040fe20000400000 */
[C---:B------:R-:W-:Y:S01]  /*6130*/  FMUL R25, R78.reuse, R29 ;  /* 0x0000001d4e197220 */ /* 0x040fe20000400000 */
[C---:B------:R-:W-:Y:S01]  /*6140*/  FMUL R28, R78.reuse, R32 ;  /* 0x000000204e1c7220 */ /* 0x040fe20000400000 */
[C---:B------:R-:W-:Y:S01]  /*6150*/  FMUL R29, R78.reuse, R33 ;  /* 0x000000214e1d7220 */ /* 0x040fe20000400000 */
[C---:B------:R-:W-:Y:S01]  /*6160*/  FMUL R32, R78.reuse, R36 ;  /* 0x000000244e207220 */ /* 0x040fe20000400000 */
[----:B------:R-:W-:Y:S01]  /*6170*/  F2FP.F16.E5M2.UNPACK_B R107, R154 ;  /* 0x0000009aff6b723e */ /* 0x000fe200020004ff */
[C---:B------:R-:W-:Y:S01]  /*6180*/  FMUL R33, R78.reuse, R37 ;  /* 0x000000254e217220 */ /* 0x040fe20000400000 */
[C---:B------:R-:W-:Y:S01]  /*6190*/  FMUL R36, R78.reuse, R40 ;  /* 0x000000284e247220 */ /* 0x040fe20000400000 */
[----:B------:R-:W-:Y:S01]  /*61a0*/  F2FP.F16.E5M2.UNPACK_B R109, R154.H1 ;  /* 0x0000009aff6d723e */ /* 0x000fe200030004ff */
[C---:B------:R-:W-:Y:S01]  /*61b0*/  FMUL R37, R78.reuse, R41 ;  /* 0x000000294e257220 */ /* 0x040fe20000400000 */
[----:B------:R-:W-:Y:S02]  /*61c0*/  HADD2.F32 R108, -RZ, R107.H1_H1 ;  /* 0x3000006bff6c7230 */ /* 0x000fe40000004100 */
        /* <DEDUP_REMOVED lines=26> */
[C---:B------:R-:W-:Y:S01]  /*6370*/  FFMA R3, R81.reuse, R84, R3 ;  /* 0x0000005451037223 */ /* 0x040fe20000000003 */
[C---:B------:R-:W-:Y:S01]  /*6380*/  FFMA R7, R81.reuse, R86, R7 ;  /* 0x0000005651077223 */ /* 0x040fe20000000007 */
[----:B------:R-:W-:Y:S01]  /*6390*/  F2FP.F16.E5M2.UNPACK_B R127, R159 ;  /* 0x0000009fff7f723e */ /* 0x000fe200020004ff */
[C---:B------:R-:W-:Y:S01]  /*63a0*/  FFMA R4, R81.reuse, R85, R4 ;  /* 0x0000005551047223 */ /* 0x040fe20000000004 */
[C---:B------:R-:W-:Y:S01]  /*63b0*/  FFMA R5, R81.reuse, R88, R5 ;  /* 0x0000005851057223 */ /* 0x040fe20000000005 */
[----:B------:R-:W-:Y:S01]  /*63c0*/  F2FP.F16.E5M2.UNPACK_B R129, R159.H1 ;  /* 0x0000009fff81723e */ /* 0x000fe200030004ff */
[----:B------:R-:W-:Y:S01]  /*63d0*/  FFMA R6, R81, R87, R6 ;  /* 0x0000005751067223 */ /* 0x000fe20000000006 */
[----:B------:R-:W-:Y:S01]  /*63e0*/  F2FP.SATFINITE.E5M2.F32.PACK_AB_MERGE_C R185, R7, R3, RZ ;  /* 0x0000000307b9723e */ /* 0x000fe200048060ff */
[----:B------:R-:W-:Y:S02]  /*63f0*/  HADD2.F32 R124, -RZ, R123.H1_H1 ;  /* 0x3000007bff7c7230 */ /* 0x000fe40000004100 */
[----:B------:R-:W-:Y:S01]  /*6400*/  FMUL R11, R78, R11 ;  /* 0x0000000b4e0b7220 */ /* 0x000fe20000400000 */
[----:B------:R-:W-:Y:S01]  /*6410*/  HADD2.F32 R128, -RZ, R127.H1_H1 ;  /* 0x3000007fff807230 */ /* 0x000fe20000004100 */
[----:B------:R-:W-:Y:S01]  /*6420*/  F2FP.SATFINITE.E5M2.F32.PACK_AB_MERGE_C R184, R2, R0, R185 ;  /* 0x0000000002b8723e */ /* 0x000fe200048060b9 */
[C---:B------:R-:W-:Y:S01]  /*6430*/  FMUL R10, R78.reuse, R14 ;  /* 0x0000000e4e0a7220 */ /* 0x040fe20000400000 */
[C---:B------:R-:W-:Y:S01]  /*6440*/  FFMA R11, R81.reuse, R90, R11 ;  /* 0x0000005a510b7223 */ /* 0x040fe2000000000b */
[C---:B------:R-:W-:Y:S01]  /*6450*/  FFMA R8, R81.reuse, R89, R8 ;  /* 0x0000005951087223 */ /* 0x040fe20000000008 */
[----:B------:R-:W-:Y:S01]  /*6460*/  FFMA R9, R81, R92, R9 ;  /* 0x0000005c51097223 */ /* 0x000fe20000000009 */
[----:B------:R-:W-:Y:S01]  /*6470*/  F2FP.F16.E5M2.UNPACK_B R131, R160 ;  /* 0x000000a0ff83723e */ /* 0x000fe200020004ff */
[----:B------:R-:W-:Y:S01]  /*6480*/  HADD2.F32 R98, -RZ, R97.H1_H1 ;  /* 0x30000061ff627230 */ /* 0x000fe20000004100 */
[----:B------:R-:W-:Y:S01]  /*6490*/  F2FP.SATFINITE.E5M2.F32.PACK_AB_MERGE_C R186, R11, R6, RZ ;  /* 0x000000060bba723e */ /* 0x000fe200048060ff */
[----:B------:R-:W-:Y:S01]  /*64a0*/  FFMA R10, R81, R91, R10 ;  /* 0x0000005b510a7223 */ /* 0x000fe2000000000a */
[----:B------:R-:W-:Y:S02]  /*64b0*/  HADD2.F32 R97, -RZ, R99.H0_H0 ;  /* 0x20000063ff617230 */ /* 0x000fe40000004100 */
[C---:B------:R-:W-:Y:S01]  /*64c0*/  FMUL R15, R78.reuse, R15 ;  /* 0x0000000f4e0f7220 */ /* 0x040fe20000400000 */
[----:B------:R-:W-:Y:S01]  /*64d0*/  F2FP.SATFINITE.E5M2.F32.PACK_AB_MERGE_C R185, R5, R4, R186 ;  /* 0x0000000405b9723e */ /* 0x000fe200048060ba */
[----:B------:R-:W-:Y:S02]  /*64e0*/  HADD2.F32 R132, -RZ, R131.H1_H1 ;  /* 0x30000083ff847230 */ /* 0x000fe40000004100 */
[C---:B------:R-:W-:Y:S01]  /*64f0*/  FMUL R14, R78.reuse, R18 ;  /* 0x000000124e0e7220 */ /* 0x040fe20000400000 */
[C---:B------:R-:W-:Y:S01]  /*6500*/  FFMA R15, R81.reuse, R94, R15 ;  /* 0x0000005e510f7223 */ /* 0x040fe2000000000f */
[C---:B------:R-:W-:Y:S01]  /*6510*/  FFMA R12, R81.reuse, R93, R12 ;  /* 0x0000005d510c7223 */ /* 0x040fe2000000000c */
[----:B------:R-:W-:Y:S01]  /*6520*/  FFMA R13, R81, R96, R13 ;  /* 0x00000060510d7223 */ /* 0x000fe2000000000d */
[----:B------:R-:W-:Y:S01]  /*6530*/  F2FP.F16.E5M2.UNPACK_B R133, R160.H1 ;  /* 0x000000a0ff85723e */ /* 0x000fe200030004ff */
[--C-:B------:R-:W-:Y:S01]  /*6540*/  HADD2.F32 R99, -RZ, R101.reuse.H0_H0 ;  /* 0x20000065ff637230 */ /* 0x100fe20000004100 */
[----:B------:R-:W-:Y:S01]  /*6550*/  F2FP.SATFINITE.E5M2.F32.PACK_AB_MERGE_C R186, R15, R10, RZ ;  /* 0x0000000a0fba723e */ /* 0x000fe200048060ff */
[----:B------:R-:W-:Y:S01]  /*6560*/  FFMA R14, R81, R95, R14 ;  /* 0x0000005f510e7223 */ /* 0x000fe2000000000e */
[C---:B------:R-:W-:Y:S01]  /*6570*/  FMUL R19, R78.reuse, R19 ;  /* 0x000000134e137220 */ /* 0x040fe20000400000 */
[----:B------:R-:W-:Y:S01]  /*6580*/  HADD2.F32 R102, -RZ, R101.H1_H1 ;  /* 0x30000065ff667230 */ /* 0x000fe20000004100 */
[----:B------:R-:W-:Y:S01]  /*6590*/  F2FP.SATFINITE.E5M2.F32.PACK_AB_MERGE_C R186, R9, R8, R186 ;  /* 0x0000000809ba723e */ /* 0x000fe200048060ba */
[----:B------:R-:W-:Y:S02]  /*65a0*/  HADD2.F32 R101, -RZ, R103.H0_H0 ;  /* 0x20000067ff657230 */ /* 0x000fe40000004100 */
[C---:B------:R-:W-:Y:S01]  /*65b0*/  FFMA R19, R81.reuse, R98, R19 ;  /* 0x0000006251137223 */ /* 0x040fe20000000013 */
[C---:B------:R-:W-:Y:S01]  /*65c0*/  FFMA R16, R81.reuse, R97, R16 ;  /* 0x0000006151107223 */ /* 0x040fe20000000010 */
[----:B------:R-:W-:Y:S01]  /*65d0*/  FFMA R17, R81, R100, R17 ;  /* 0x0000006451117223 */ /* 0x000fe20000000011 */
[C---:B------:R-:W-:Y:S01]  /*65e0*/  FMUL R18, R78.reuse, R22 ;  /* 0x000000164e127220 */ /* 0x040fe20000400000 */
[----:B------:R-:W-:Y:S01]  /*65f0*/  F2FP.F16.E5M2.UNPACK_B R135, R161 ;  /* 0x000000a1ff87723e */ /* 0x000fe200020004ff */
        /* <DEDUP_REMOVED lines=10> */
[----:B------:R1:W-:Y:S01]  /*66a0*/  STS.128 [R172+UR49+0x4200], R184 ;  /* 0x004200b8ac007988 */ /* 0x0003e20008000c31 */
[----:B------:R-:W-:Y:S01]  /*66b0*/  HADD2.F32 R136, -RZ, R135.H1_H1 ;  /* 0x30000087ff887230 */ /* 0x000fe20000004100 */
[----:B------:R-:W-:Y:S01]  /*66c0*/  F2FP.SATFINITE.E5M2.F32.PACK_AB_MERGE_C R196, R23, R18, RZ ;  /* 0x0000001217c4723e */ /* 0x000fe200048060ff */
[C---:B------:R-:W-:Y:S01]  /*66d0*/  FMUL R22, R78.reuse, R26 ;  /* 0x0000001a4e167220 */ /* 0x040fe20000400000 */
[C---:B------:R-:W-:Y:S01]  /*66e0*/  FMUL R27, R78.reuse, R27 ;  /* 0x0000001b4e1b7220 */ /* 0x040fe20000400000 */
[--C-:B------:R-:W-:Y:S01]  /*66f0*/  HADD2.F32 R107, -RZ, R109.reuse.H0_H0 ;  /* 0x2000006dff6b7230 */ /* 0x100fe20000004100 */
[----:B------:R-:W-:Y:S01]  /*6700*/  F2FP.SATFINITE.E5M2.F32.PACK_AB_MERGE_C R196, R17, R16, R196 ;  /* 0x0000001011c4723e */ /* 0x000fe200048060c4 */
[C---:B------:R-:W-:Y:S01]  /*6710*/  FFMA R22, R81.reuse, R103, R22 ;  /* 0x0000006751167223 */ /* 0x040fe20000000016 */
[C---:B------:R-:W-:Y:S01]  /*6720*/  FFMA R27, R81.reuse, R106, R27 ;  /* 0x0000006a511b7223 */ /* 0x040fe2000000001b */
[C---:B------:R-:W-:Y:S01]  /*6730*/  FFMA R24, R81.reuse, R105, R24 ;  /* 0x0000006951187223 */ /* 0x040fe20000000018 */
[----:B------:R-:W-:Y:S01]  /*6740*/  F2FP.F16.E5M2.UNPACK_B R137, R161.H1 ;  /* 0x000000a1ff89723e */ /* 0x000fe200030004ff */
[----:B------:R-:W-:Y:S02]  /*6750*/  HADD2.F32 R110, -RZ, R109.H1_H1 ;  /* 0x3000006dff6e7230 */ /* 0x000fe40000004100 */
[----:B------:R-:W-:Y:S01]  /*6760*/  FFMA R25, R81, R108, R25 ;  /* 0x0000006c51197223 */ /* 0x000fe20000000019 */
[----:B------:R-:W-:Y:S01]  /*6770*/  F2FP.SATFINITE.E5M2.F32.PACK_AB_MERGE_C R197, R27, R22, RZ ;  /* 0x000000161bc5723e */ /* 0x000fe200048060ff */
[----:B------:R-:W-:Y:S02]  /*6780*/  HADD2.F32 R109, -RZ, R111.H0_H0 ;  /* 0x2000006fff6d7230 */ /* 0x000fe40000004100 */
[C---:B------:R-:W-:Y:S01]  /*6790*/  FMUL R26, R78.reuse, R30 ;  /* 0x0000001e4e1a7220 */ /* 0x040fe20000400000 */
[C---:B------:R-:W-:Y:S01]  /*67a0*/  FMUL R31, R78.reuse, R31 ;  /* 0x0000001f4e1f7220 */ /* 0x040fe20000400000 */
[--C-:B------:R-:W-:Y:S01]  /*67b0*/  HADD2.F32 R111, -RZ, R113.reuse.H0_H0 ;  /* 0x20000071ff6f7230 */ /* 0x100fe20000004100 */
[----:B------:R-:W-:Y:S01]  /*67c0*/  F2FP.SATFINITE.E5M2.F32.PACK_AB_MERGE_C R197, R21, R20, R197 ;  /* 0x0000001415c5723e */ /* 0x000fe200048060c5 */
[C---:B------:R-:W-:Y:S01]  /*67d0*/  FFMA R26, R81.reuse, R107, R26 ;  /* 0x0000006b511a7223 */ /* 0x040fe2000000001a */
[C---:B------:R-:W-:Y:S01]  /*67e0*/  FFMA R31, R81.reuse, R110, R31 ;  /* 0x0000006e511f7223 */ /* 0x040fe2000000001f */
[C---:B------:R-:W-:Y:S01]  /*67f0*/  FFMA R28, R81.reuse, R109, R28 ;  /* 0x0000006d511c7223 */ /* 0x040fe2000000001c */
[----:B------:R-:W-:Y:S01]  /*6800*/  F2FP.F16.E5M2.UNPACK_B R139, R162 ;  /* 0x000000a2ff8b723e */ /* 0x000fe200020004ff */
[----:B------:R-:W-:Y:S02]  /*6810*/  HADD2.F32 R114, -RZ, R113.H1_H1 ;  /* 0x30000071ff727230 */ /* 0x000fe40000004100 */
[----:B------:R-:W-:Y:S01]  /*6820*/  FFMA R29, R81, R112, R29 ;  /* 0x00000070511d7223 */ /* 0x000fe2000000001d */
[----:B------:R-:W-:Y:S01]  /*6830*/  F2FP.SATFINITE.E5M2.F32.PACK_AB_MERGE_C R198, R31, R26, RZ ;  /* 0x0000001a1fc6723e */ /* 0x000fe200048060ff */
[----:B------:R-:W-:Y:S02]  /*6840*/  HADD2.F32 R113, -RZ, R115.H0_H0 ;  /* 0x20000073ff717230 */ /* 0x000fe40000004100 */
[C---:B------:R-:W-:Y:S01]  /*6850*/  FMUL R30, R78.reuse, R34 ;  /* 0x000000224e1e7220 */ /* 0x040fe20000400000 */
[----:B------:R-:W-:Y:S01]  /*6860*/  HADD2.F32 R140, -RZ, R139.H1_H1 ;  /* 0x3000008bff8c7230 */ /* 0x000fe20000004100 */
[----:B------:R-:W-:Y:S01]  /*6870*/  F2FP.SATFINITE.E5M2.F32.PACK_AB_MERGE_C R198, R25, R24, R198 ;  /* 0x0000001819c6723e */ /* 0x000fe200048060c6 */
[C---:B------:R-:W-:Y:S01]  /*6880*/  FMUL R35, R78.reuse, R35 ;  /* 0x000000234e237220 */ /* 0x040fe20000400000 */
[--C-:B------:R-:W-:Y:S02]  /*6890*/  HADD2.F32 R115, -RZ, R117.reuse.H0_H0 ;  /* 0x20000075ff737230 */ /* 0x100fe40000004100 */
[C---:B------:R-:W-:Y:S01]  /*68a0*/  FFMA R30, R81.reuse, R111, R30 ;  /* 0x0000006f511e7223 */ /* 0x040fe2000000001e */
[----:B------:R-:W-:Y:S02]  /*68b0*/  HADD2.F32 R118, -RZ, R117.H1_H1 ;  /* 0x30000075ff767230 */ /* 0x000fe40000004100 */
[C---:B------:R-:W-:Y:S01]  /*68c0*/  FFMA R35, R81.reuse, R114, R35 ;  /* 0x0000007251237223 */ /* 0x040fe20000000023 */
[C---:B------:R-:W-:Y:S01]  /*68d0*/  FFMA R32, R81.reuse, R113, R32 ;  /* 0x0000007151207223 */ /* 0x040fe20000000020 */
[----:B------:R-:W-:Y:S01]  /*68e0*/  F2FP.F16.E5M2.UNPACK_B R141, R162.H1 ;  /* 0x000000a2ff8d723e */ /* 0x000fe200030004ff */
[----:B------:R-:W-:Y:S01]  /*68f0*/  FFMA R33, R81, R116, R33 ;  /* 0x0000007451217223 */ /* 0x000fe20000000021 */
[----:B------:R-:W-:Y:S01]  /*6900*/  HADD2.F32 R117, -RZ, R119.H0_H0 ;  /* 0x20000077ff757230 */ /* 0x000fe20000004100 */
        /* <DEDUP_REMOVED lines=9> */
[----:B------:R1:W-:Y:S01]  /*69a0*/  STS.128 [R204+0x4010], R196 ;  /* 0x004010c4cc007388 */ /* 0x0003e20000000c00 */
[----:B------:R-:W-:Y:S01]  /*69b0*/  FFMA R37, R81, R120, R37 ;  /* 0x0000007851257223 */ /* 0x000fe20000000025 */
[----:B------:R-:W-:Y:S01]  /*69c0*/  F2FP.SATFINITE.E5M2.F32.PACK_AB_MERGE_C R200, R39, R34, RZ ;  /* 0x0000002227c8723e */ /* 0x000fe200048060ff */
[----:B------:R-:W-:Y:S02]  /*69d0*/  HADD2.F32 R122, -RZ, R121.H1_H1 ;  /* 0x30000079ff7a7230 */ /* 0x000fe40000004100 */
[C---:B------:R-:W-:Y:S01]  /*69e0*/  FMUL R38, R78.reuse, R42 ;  /* 0x0000002a4e267220 */ /* 0x040fe20000400000 */
[----:B------:R-:W-:Y:S01]  /*69f0*/  HADD2.F32 R121, -RZ, R123.H0_H0 ;  /* 0x2000007bff797230 */ /* 0x000fe20000004100 */
[----:B------:R-:W-:Y:S01]  /*6a00*/  F2FP.SATFINITE.E5M2.F32.PACK_AB_MERGE_C R200, R33, R32, R200 ;  /* 0x0000002021c8723e */ /* 0x000fe200048060c8 */
[----:B------:R-:W-:Y:S02]  /*6a10*/  HADD2.F32 R144, -RZ, R143.H1_H1 ;  /* 0x3000008fff907230 */ /* 0x000fe40000004100 */
[C---:B------:R-:W-:Y:S01]  /*6a20*/  FFMA R38, R81.reuse, R119, R38 ;  /* 0x0000007751267223 */ /* 0x040fe20000000026 */
[C---:B------:R-:W-:Y:S01]  /*6a30*/  FMUL R43, R78.reuse, R43 ;  /* 0x0000002b4e2b7220 */ /* 0x040fe20000400000 */
[--C-:B------:R-:W-:Y:S02]  /*6a40*/  HADD2.F32 R123, -RZ, R125.reuse.H0_H0 ;  /* 0x2000007dff7b7230 */ /* 0x100fe40000004100 */
[C---:B------:R-:W-:Y:S01]  /*6a50*/  FMUL R42, R78.reuse, R46 ;  /* 0x0000002e4e2a7220 */ /* 0x040fe20000400000 */
[----:B------:R-:W-:Y:S02]  /*6a60*/  HADD2.F32 R126, -RZ, R125.H1_H1 ;  /* 0x3000007dff7e7230 */ /* 0x000fe40000004100 */
[C---:B------:R-:W-:Y:S01]  /*6a70*/  FFMA R43, R81.reuse, R122, R43 ;  /* 0x0000007a512b7223 */ /* 0x040fe2000000002b */
[----:B------:R-:W-:Y:S01]  /*6a80*/  F2FP.F16.E5M2.UNPACK_B R145, R163.H1 ;  /* 0x000000a3ff91723e */ /* 0x000fe200030004ff */
[C---:B------:R-:W-:Y:S01]  /*6a90*/  FFMA R40, R81.reuse, R121, R40 ;  /* 0x0000007951287223 */ /* 0x040fe20000000028 */
[----:B------:R-:W-:Y:S01]  /*6aa0*/  FFMA R41, R81, R124, R41 ;  /* 0x0000007c51297223 */ /* 0x000fe20000000029 */
[----:B------:R-:W-:Y:S01]  /*6ab0*/  ISETP.NE.AND P0, PT, R193, RZ, PT ;  /* 0x000000ffc100720c */ /* 0x000fe20003f05270 */
[----:B------:R-:W-:Y:S01]  /*6ac0*/  HADD2.F32 R125, -RZ, R127.H0_H0 ;  /* 0x2000007fff7d7230 */ /* 0x000fe20000004100 */
[----:B------:R-:W-:Y:S01]  /*6ad0*/  F2FP.SATFINITE.E5M2.F32.PACK_AB_MERGE_C R201, R43, R38, RZ ;  /* 0x000000262bc9723e */ /* 0x000fe200048060ff */
[----:B------:R-:W-:Y:S01]  /*6ae0*/  FFMA R42, R81, R123, R42 ;  /* 0x0000007b512a7223 */ /* 0x000fe2000000002a */
[C---:B------:R-:W-:Y:S01]  /*6af0*/  FMUL R47, R78.reuse, R47 ;  /* 0x0000002f4e2f7220 */ /* 0x040fe20000400000 */
[--C-:B------:R-:W-:Y:S01]  /*6b00*/  HADD2.F32 R127, -RZ, R129.reuse.H0_H0 ;  /* 0x20000081ff7f7230 */ /* 0x100fe20000004100 */
[----:B------:R-:W-:Y:S01]  /*6b10*/  F2FP.SATFINITE.E5M2.F32.PACK_AB_MERGE_C R201, R37, R36, R201 ;  /* 0x0000002425c9723e */ /* 0x000fe200048060c9 */
[----:B------:R-:W-:Y:S02]  /*6b20*/  HADD2.F32 R130, -RZ, R129.H1_H1 ;  /* 0x30000081ff827230 */ /* 0x000fe40000004100 */
[C---:B------:R-:W-:Y:S01]  /*6b30*/  FFMA R47, R81.reuse, R126, R47 ;  /* 0x0000007e512f7223 */ /* 0x040fe2000000002f */
[C---:B------:R-:W-:Y:S01]  /*6b40*/  FFMA R44, R81.reuse, R125, R44 ;  /* 0x0000007d512c7223 */ /* 0x040fe2000000002c */
[C---:B------:R-:W-:Y:S01]  /*6b50*/  FFMA R45, R81.reuse, R128, R45 ;  /* 0x00000080512d7223 */ /* 0x040fe2000000002d */
[----:B------:R-:W-:Y:S02]  /*6b60*/  HADD2.F32 R129, -RZ, R131.H0_H0 ;  /* 0x20000083ff817230 */ /* 0x000fe40000004100 */
[C---:B------:R-:W-:Y:S01]  /*6b70*/  FMUL R46, R78.reuse, R50 ;  /* 0x000000324e2e7220 */ /* 0x040fe20000400000 */
[C---:B------:R-:W-:Y:S01]  /*6b80*/  FMUL R51, R78.reuse, R51 ;  /* 0x000000334e337220 */ /* 0x040fe20000400000 */
[--C-:B------:R-:W-:Y:S02]  /*6b90*/  HADD2.F32 R131, -RZ, R133.reuse.H0_H0 ;  /* 0x20000085ff837230 */ /* 0x100fe40000004100 */
[C---:B------:R-:W-:Y:S01]  /*6ba0*/  FMUL R50, R78.reuse, R54 ;  /* 0x000000364e327220 */ /* 0x040fe20000400000 */
[C---:B------:R-:W-:Y:S01]  /*6bb0*/  FFMA R46, R81.reuse, R127, R46 ;  /* 0x0000007f512e7223 */ /* 0x040fe2000000002e */
[----:B------:R-:W-:Y:S02]  /*6bc0*/  HADD2.F32 R134, -RZ, R133.H1_H1 ;  /* 0x30000085ff867230 */ /* 0x000fe40000004100 */
[C---:B------:R-:W-:Y:S01]  /*6bd0*/  FFMA R51, R81.reuse, R130, R51 ;  /* 0x0000008251337223 */ /* 0x040fe20000000033 */
[----:B------:R-:W-:Y:S02]  /*6be0*/  HADD2.F32 R133, -RZ, R135.H0_H0 ;  /* 0x20000087ff857230 */ /* 0x000fe40000004100 */
[C---:B------:R-:W-:Y:S01]  /*6bf0*/  FMUL R55, R78.reuse, R55 ;  /* 0x000000374e377220 */ /* 0x040fe20000400000 */
[C---:B------:R-:W-:Y:S01]  /*6c00*/  FFMA R48, R81.reuse, R129, R48 ;  /* 0x0000008151307223 */ /* 0x040fe20000000030 */
[C---:B------:R-:W-:Y:S01]  /*6c10*/  FFMA R49, R81.reuse, R132, R49 ;  /* 0x0000008451317223 */ /* 0x040fe20000000031 */
[--C-:B------:R-:W-:Y:S02]  /*6c20*/  HADD2.F32 R135, -RZ, R137.reuse.H0_H0 ;  /* 0x20000089ff877230 */ /* 0x100fe40000004100 */
[C---:B------:R-:W-:Y:S01]  /*6c30*/  FFMA R50, R81.reuse, R131, R50 ;  /* 0x0000008351327223 */ /* 0x040fe20000000032 */
[----:B------:R-:W-:Y:S02]  /*6c40*/  HADD2.F32 R138, -RZ, R137.H1_H1 ;  /* 0x30000089ff8a7230 */ /* 0x000fe40000004100 */
[C---:B------:R-:W-:Y:S01]  /*6c50*/  FMUL R54, R78.reuse, R58 ;  /* 0x0000003a4e367220 */ /* 0x040fe20000400000 */
[----:B------:R-:W-:Y:S02]  /*6c60*/  HADD2.F32 R137, -RZ, R139.H0_H0 ;  /* 0x2000008bff897230 */ /* 0x000fe40000004100 */
[C---:B------:R-:W-:Y:S01]  /*6c70*/  FFMA R55, R81.reuse, R134, R55 ;  /* 0x0000008651377223 */ /* 0x040fe20000000037 */
        /* <DEDUP_REMOVED lines=16> */
[----:B------:R-:W-:Y:S01]  /*6d80*/  FFMA R63, R81, R142, R63 ;  /* 0x0000008e513f7223 */ /* 0x000fe2000000003f */
[----:B------:R-:W-:Y:S01]  /*6d90*/  FMUL R67, R78, R67 ;  /* 0x000000434e437220 */ /* 0x000fe20000400000 */
[----:B------:R-:W-:Y:S01]  /*6da0*/  F2FP.SATFINITE.E5M2.F32.PACK_AB_MERGE_C R202, R47, R42, RZ ;  /* 0x0000002a2fca723e */ /* 0x000fe200048060ff */
[----:B------:R-:W-:Y:S01]  /*6db0*/  FFMA R60, R81, R141, R60 ;  /* 0x0000008d513c7223 */ /* 0x000fe2000000003c */
[----:B------:R-:W-:Y:S01]  /*6dc0*/  F2FP.SATFINITE.E5M2.F32.PACK_AB_MERGE_C R203, R51, R46, RZ ;  /* 0x0000002e33cb723e */ /* 0x000fe200048060ff */
[C---:B------:R-:W-:Y:S01]  /*6dd0*/  FFMA R61, R81.reuse, R144, R61 ;  /* 0x00000090513d7223 */ /* 0x040fe2000000003d */
[C---:B------:R-:W-:Y:S01]  /*6de0*/  FFMA R62, R81.reuse, R143, R62 ;  /* 0x0000008f513e7223 */ /* 0x040fe2000000003e */
[----:B------:R-:W-:Y:S01]  /*6df0*/  FFMA R67, R81, R146, R67 ;  /* 0x0000009251437223 */ /* 0x000fe20000000043 */
[----:B------:R-:W-:Y:S02]  /*6e00*/  F2FP.SATFINITE.E5M2.F32.PACK_AB_MERGE_C R202, R41, R40, R202 ;  /* 0x0000002829ca723e */ /* 0x000fe400048060ca */
[----:B------:R-:W-:Y:S02]  /*6e10*/  F2FP.SATFINITE.E5M2.F32.PACK_AB_MERGE_C R203, R45, R44, R203 ;  /* 0x0000002c2dcb723e */ /* 0x000fe400048060cb */
[----:B------:R-:W-:Y:S02]  /*6e20*/  F2FP.SATFINITE.E5M2.F32.PACK_AB_MERGE_C R212, R55, R50, RZ ;  /* 0x0000003237d4723e */ /* 0x000fe400048060ff */
[----:B------:R-:W-:Y:S01]  /*6e30*/  F2FP.SATFINITE.E5M2.F32.PACK_AB_MERGE_C R213, R59, R54, RZ ;  /* 0x000000363bd5723e */ /* 0x000fe200048060ff */
[----:B------:R1:W-:Y:S01]  /*6e40*/  STS.128 [R206+0x4020], R200 ;  /* 0x004020c8ce007388 */ /* 0x0003e20000000c00 */
[----:B------:R-:W-:Y:S02]  /*6e50*/  F2FP.SATFINITE.E5M2.F32.PACK_AB_MERGE_C R214, R63, R58, RZ ;  /* 0x0000003a3fd6723e */ /* 0x000fe400048060ff */
[----:B------:R-:W-:Y:S02]  /*6e60*/  F2FP.SATFINITE.E5M2.F32.PACK_AB_MERGE_C R215, R67, R62, RZ ;  /* 0x0000003e43d7723e */ /* 0x000fe400048060ff */
[----:B------:R-:W-:Y:S02]  /*6e70*/  F2FP.SATFINITE.E5M2.F32.PACK_AB_MERGE_C R212, R49, R48, R212 ;  /* 0x0000003031d4723e */ /* 0x000fe400048060d4 */
[----:B------:R-:W-:Y:S02]  /*6e80*/  F2FP.SATFINITE.E5M2.F32.PACK_AB_MERGE_C R213, R53, R52, R213 ;  /* 0x0000003435d5723e */ /* 0x000fe400048060d5 */
[----:B------:R-:W-:Y:S02]  /*6e90*/  F2FP.SATFINITE.E5M2.F32.PACK_AB_MERGE_C R214, R57, R56, R214 ;  /* 0x0000003839d6723e */ /* 0x000fe400048060d6 */
[----:B------:R-:W-:Y:S02]  /*6ea0*/  F2FP.SATFINITE.E5M2.F32.PACK_AB_MERGE_C R215, R61, R60, R215 ;  /* 0x0000003c3dd7723e */ /* 0x000fe400048060d7 */
[----:B------:R-:W-:Y:S02]  /*6eb0*/  LEA R210, R181, UR49, 0x3 ;  /* 0x00000031b5d27c11 */ /* 0x000fe4000f8e18ff */
[----:B------:R-:W-:Y:S01]  /*6ec0*/  @P6 SHF.L.U32 R221, R180, 0x1f, RZ ;  /* 0x0000001fb4dd6819 */ /* 0x000fe200000006ff */
[----:B------:R1:W-:Y:S01]  /*6ed0*/  STS.128 [R205+0x4010], R212 ;  /* 0x004010d4cd007388 */ /* 0x0003e20000000c00 */
[----:B------:R-:W-:Y:S01]  /*6ee0*/  @!PT LDS RZ, [RZ] ;  /* 0x00000000fffff984 */ /* 0x000fe20000000800 */
[----:B------:R-:W-:Y:S01]  /*6ef0*/  @!PT LDS RZ, [RZ] ;  /* 0x00000000fffff984 */ /* 0x000fe20000000800 */
[----:B------:R-:W-:Y:S01]  /*6f00*/  @!PT LDS RZ, [RZ] ;  /* 0x00000000fffff984 */ /* 0x000fe20000000800 */
[----:B------:R-:W-:Y:S01]  /*6f10*/  @!PT LDS RZ, [RZ] ;  /* 0x00000000fffff984 */ /* 0x000fe20000000800 */
[----:B------:R2:W-:Y:S07]  /*6f20*/  MEMBAR.ALL.CTA ;  /* 0x0000000000007992 */ /* 0x0005ee0000008000 */
[----:B--2---:R-:W2:Y:S02]  /*6f30*/  FENCE.VIEW.ASYNC.S ;  /* 0x00000000000073c6 */ /* 0x004ea40000000000 */
[----:B--2---:R-:W-:Y:S06]  /*6f40*/  BAR.SYNC.DEFER_BLOCKING 0x1, 0x80 ;  /* 0x0042000000007b1d */ /* 0x004fec0000010000 */
[----:B------:R-:W-:Y:S05]  /*6f50*/  @P0 BRA `(.L_x_105) ;  /* 0x0000000000280947 */ /* 0x000fea0003800000 */
[----:B------:R-:W-:Y:S02]  /*6f60*/  UIADD3 UR4, UPT, UPT, UR49, 0x4200, URZ ;  /* 0x0000420031047890 */ /* 0x000fe4000fffe0ff */
[----:B------:R-:W-:Y:S01]  /*6f70*/  UIADD3 UR6, UP0, UPT, UR52, 0x680, URZ ;  /* 0x0000068034067890 */ /* 0x000fe2000ff1e0ff */
[----:B------:R-:W-:Y:S03]  /*6f80*/  UMOV UR43, UR36 ;  /* 0x00000024002b7c82 */ /* 0x000fe60008000000 */
[----:B------:R-:W-:Y:S01]  /*6f90*/  MOV R192, UR4 ;  /* 0x0000000400c07c02 */ /* 0x000fe20008000f00 */
[----:B------:R-:W-:Y:S03]  /*6fa0*/  UIADD3.X UR7, UPT, UPT, URZ, UR53, URZ, UP0, !UPT ;  /* 0x00000035ff077290 */ /* 0x000fe600087fe4ff */
[----:B------:R-:W-:Y:S11]  /*6fb0*/  R2UR UR40, R192 ;  /* 0x00000000c02872ca */ /* 0x000ff600000e0000 */
[----:B------:R-:W-:Y:S02]  /*6fc0*/  @!UPT UIADD3 URZ, UPT, UPT, URZ, URZ, URZ ;  /* 0x000000fffffff290 */ /* 0x000fe4000fffe0ff */
[----:B------:R2:W-:Y:S01]  /*6fd0*/  UTMASTG.3D [UR40], [UR6] ;  /* 0x00000028060073b5 */ /* 0x0005e20008010000 */
[----:B------:R0:W-:Y:S01]  /*6fe0*/  UTMACMDFLUSH ;  /* 0x00000000000079b7 */ /* 0x0001e20000000000 */
[----:B--2---:R-:W-:Y:S04]  /*6ff0*/  DEPBAR.LE SB0, 0x1 ;  /* 0x000080400000791a */ /* 0x004fe80000000000 */
.L_x_105:
[----:B------:R-:W-:Y:S05]  /*7000*/  BSYNC.RECONVERGENT B0 ;  /* 0x0000000000007941 */ /* 0x000fea0003800200 */
.L_x_104:
[----:B------:R-:W-:Y:S06]  /*7010*/  BAR.SYNC.DEFER_BLOCKING 0x1, 0x80 ;  /* 0x0042000000007b1d */ /* 0x000fec0000010000 */
[----:B------:R-:W2:Y:S01]  /*7020*/  @P6 SYNCS.PHASECHK.TRANS64.TRYWAIT P0, [R210+URZ+0xc0], R221 ;  /* 0x0000c0ddd20065a7 */ /* 0x000ea200080011ff */
[----:B------:R-:W-:Y:S01]  /*7030*/  BSSY B1, `(.L_x_106) ;  /* 0x0000023000017945 */ /* 0x000fe20003800000 */
[----:B--2---:R-:W-:Y:S03]  /*7040*/  @P6 SEL R208, RZ, 0x1, !P0 ;  /* 0x00000001ffd06807 */ /* 0x004fe60004000000 */
[----:B------:R-:W-:Y:S05]  /*7050*/  @!P6 BRA `(.L_x_107) ;  /* 0x000000000080e947 */ /* 0x000fea0003800000 */
[----:B------:R-:W-:Y:S01]  /*7060*/  ISETP.NE.AND P1, PT, R209, RZ, PT ;  /* 0x000000ffd100720c */ /* 0x000fe20003f25270 */
[----:B------:R-:W-:Y:S01]  /*7070*/  BSSY B0, `(.L_x_108) ;  /* 0x000000a000007945 */ /* 0x000fe20003800000 */
[----:B------:R-:W-:Y:S11]  /*7080*/  ISETP.NE.AND P0, PT, R208, RZ, PT ;  /* 0x000000ffd000720c */ /* 0x000ff60003f05270 */
[----:B------:R-:W-:Y:S04]  /*7090*/  @P1 IMAD R0, R181, 0x2000, R190 ;  /* 0x00002000b5001824 */ /* 0x000fe800078e02be */
[C---:B------:R-:W-:Y:S01]  /*70a0*/  @P1 IMAD.IADD R2, R0.reuse, 0x1, R211 ;  /* 0x0000000100021824 */ /* 0x040fe200078e02d3 */
[----:B------:R-:W-:Y:S03]  /*70b0*/  @P1 IADD3 R219, PT, PT, R0, R219, RZ ;  /* 0x000000db00db1210 */ /* 0x000fe60007ffe0ff */
[----:B------:R-:W-:Y:S01]  /*70c0*/  @P1 IMAD.IADD R217, R217, 0x1, R2 ;  /* 0x00000001d9d91824 */ /* 0x000fe200078e0202 */
[----:B------:R-:W-:Y:S06]  /*70d0*/  @P0 BRA `(.L_x_109) ;  /* 0x00000000000c0947 */ /* 0x000fec0003800000 */
[----:B------:R-:W-:Y:S04]  /*70e0*/  SHF.L.U32 R3, R180, 0x1f, RZ ;  /* 0x0000001fb4037819 */ /* 0x000fe800000006ff */
[----:B------:R-:W2:Y:S02]  /*70f0*/  SYNCS.PHASECHK.TRANS64.TRYWAIT P0, [R210+URZ+0xc0], R3 ;  /* 0x0000c003d20075a7 */ /* 0x000ea400080011ff */
[----:B--2---:R-:W-:Y:S05]  /*7100*/  @!P0 BRA `(.L_x_110) ;  /* 0x0000002000788947 */ /* 0x004fea0003800000 */
.L_x_109:
[----:B------:R-:W-:Y:S05]  /*7110*/  BSYNC B0 ;  /* 0x0000000000007941 */ /* 0x000fea0003800000 */
.L_x_108:
[----:B------:R-:W-:Y:S01]  /*7120*/  ISETP.NE.AND P0, PT, R209, RZ, PT ;  /* 0x000000ffd100720c */ /* 0x000fe20003f05270 */
[----:B--2---:R-:W-:Y:S02]  /*7130*/  VIADD R210, R210, 0xd0 ;  /* 0x000000d0d2d27836 */ /* 0x004fe40000000000 */
[----:B------:R-:W-:Y:S02]  /*7140*/  IMAD.U32 R3, RZ, RZ, UR37 ;  /* 0x00000025ff037e24 */ /* 0x000fe4000f8e00ff */
[----:B------:R-:W-:Y:S03]  /*7150*/  VIADD R181, R181, 0x1 ;  /* 0x00000001b5b57836 */ /* 0x000fe60000000000 */
[----:B------:R-:W-:Y:S05]  /*7160*/  PRMT R3, R3, 0x654, R210 ;  /* 0x0000065403037816 */ /* 0x000fea00000000d2 */
[----:B------:R2:W3:Y:S04]  /*7170*/  @P0 LDS.128 R148, [R0] ;  /* 0x0000000000940984 */ /* 0x0004e80000000c00 */
[----:B------:R2:W4:Y:S04]  /*7180*/  @P0 LDS.128 R152, [R2+0x10] ;  /* 0x0000100002980984 */ /* 0x0005280000000c00 */
        /* <DEDUP_REMOVED lines=9> */
[----:B------:R-:W-:Y:S01]  /*7220*/  SEL R181, R181, RZ, P0 ;  /* 0x000000ffb5b57207 */ /* 0x000fe20000000000 */
[----:B-----5:R5:W-:Y:S02]  /*7230*/  SYNCS.ARRIVE.TRANS64.RED.A1T0 RZ, [R3+URZ], RZ ;  /* 0x000000ff03ff79a7 */ /* 0x020be400081004ff */
[----:B-----5:R-:W-:Y:S04]  /*7240*/  SEL R3, RZ, 0x1, P0 ;  /* 0x00000001ff037807 */ /* 0x020fe80000000000 */
[----:B--234-:R-:W-:Y:S02]  /*7250*/  LOP3.LUT R180, R180, R3, RZ, 0x3c, !PT ;  /* 0x00000003b4b47212 */ /* 0x01cfe400078e3cff */
.L_x_107:
[----:B------:R-:W-:Y:S05]  /*7260*/  BSYNC B1 ;  /* 0x0000000000017941 */ /* 0x000fea0003800000 */
.L_x_106:
[----:B------:R-:W-:Y:S05]  /*7270*/  VIADD R0, R80, 0x40 ;  /* 0x0000004050007836 */ /* 0x000fea0000000000 */
[----:B------:R-:W-:Y:S04]  /*7280*/  SHF.R.U32.HI R0, RZ, 0x15, R0 ;  /* 0x00000015ff007819 */ /* 0x000fe80000011600 */
[----:B------:R-:W-:Y:S11]  /*7290*/  LOP3.LUT P0, RZ, R0, 0x3, R173, 0x48, !PT ;  /* 0x0000000300ff7812 */ /* 0x000ff600078048ad */
[----:B------:R-:W-:Y:S02]  /*72a0*/  @!UPT UIADD3 URZ, UPT, UPT, URZ, URZ, URZ ;  /* 0x000000fffffff290 */ /* 0x000fe4000fffe0ff */
[----:B------:R-:W-:Y:S05]  /*72b0*/  @!P0 BRA `(.L_x_111) ;  /* 0x0000000000408947 */ /* 0x000fea0003800000 */
[----:B------:R-:W2:Y:S01]  /*72c0*/  LDCU.64 UR8, c[0x4][0x70] ;  /* 0x01000e00ff0877ac */ /* 0x000ea20008000a00 */
[----:B------:R-:W-:Y:S01]  /*72d0*/  MOV R3, 0x0 ;  /* 0x0000000000037802 */ /* 0x000fe20000000f00 */
[----:B------:R-:W-:Y:S02]  /*72e0*/  HFMA2 R12, -RZ, RZ, 0, 5.9604644775390625e-08 ;  /* 0x00000001ff0c7431 */ /* 0x000fe400000001ff */
[----:B------:R-:W-:Y:S02]  /*72f0*/  IMAD.MOV.U32 R8, RZ, RZ, 0x192 ;  /* 0x00000192ff087424 */ /* 0x000fe400078e00ff */
[----:B------:R-:W-:Y:S01]  /*7300*/  IMAD.MOV.U32 R13, RZ, RZ, RZ ;  /* 0x000000ffff0d7224 */ /* 0x000fe200078e00ff */
[----:B------:R-:W3:Y:S01]  /*7310*/  LDCU.64 UR6, c[0x4][0x78] ;  /* 0x01000f00ff0677ac */ /* 0x000ee20008000a00 */
[----:B------:R-:W4:Y:S01]  /*7320*/  LDC.64 R2, c[0x4][R3] ;  /* 0x0100000003027b82 */ /* 0x000f220000000a00 */
[----:B------:R-:W5:Y:S01]  /*7330*/  LDCU.64 UR4, c[0x4][0x10] ;  /* 0x01000200ff0477ac */ /* 0x000f620008000a00 */
[----:B--2---:R-:W-:Y:S01]  /*7340*/  MOV R5, UR9 ;  /* 0x0000000900057c02 */ /* 0x004fe20008000f00 */
[----:B------:R-:W-:Y:S01]  /*7350*/  IMAD.U32 R4, RZ, RZ, UR8 ;  /* 0x00000008ff047e24 */ /* 0x000fe2000f8e00ff */
[----:B---3--:R-:W-:Y:S01]  /*7360*/  MOV R7, UR7 ;  /* 0x0000000700077c02 */ /* 0x008fe20008000f00 */
[----:B------:R-:W-:Y:S01]  /*7370*/  IMAD.U32 R6, RZ, RZ, UR6 ;  /* 0x00000006ff067e24 */ /* 0x000fe2000f8e00ff */
[----:B-----5:R-:W-:Y:S01]  /*7380*/  MOV R11, UR5 ;  /* 0x00000005000b7c02 */ /* 0x020fe20008000f00 */
[----:B------:R-:W-:Y:S02]  /*7390*/  IMAD.U32 R10, RZ, RZ, UR4 ;  /* 0x00000004ff0a7e24 */ /* 0x000fe4000f8e00ff */
[----:B------:R-:W-:Y:S07]  /*73a0*/  LEPC R20, `(.L_x_111) ;  /* 0x000000001014794e */ /* 0x000fee0000000000 */
[----:B-1--4-:R-:W-:Y:S05]  /*73b0*/  CALL.ABS.NOINC R2 ;  /* 0x0000000002007343 */ /* 0x012fea0003c00000 */
.L_x_111:
[----:B------:R-:W-:Y:S01]  /*73c0*/  ISETP.NE.AND P0, PT, R193, RZ, PT ;  /* 0x000000ffc100720c */ /* 0x000fe20003f05270 */
[----:B------:R-:W-:Y:S05]  /*73d0*/  WARPSYNC.ALL ;  /* 0x0000000000007948 */ /* 0x000fea0003800000 */
[----:B------:R-:W-:Y:S01]  /*73e0*/  R2UR UR4, R80 ;  /* 0x00000000500472ca */ /* 0x000fe200000e0000 */
[----:B------:R-:W-:Y:S01]  /*73f0*/  BSSY.RECONVERGENT B0, `(.L_x_112) ;  /* 0x000011d000007945 */ /* 0x000fe20003800200 */
[----:B------:R-:W-:Y:S02]  /*7400*/  F2FP.F16.E5M2.UNPACK_B R11, R149 ;  /* 0x00000095ff0b723e */ /* 0x000fe400020004ff */
[----:B------:R-:W-:Y:S02]  /*7410*/  F2FP.F16.E5M2.UNPACK_B R10, R150 ;  /* 0x00000096ff0a723e */ /* 0x000fe400020004ff */
[----:B------:R-:W-:Y:S01]  /*7420*/  F2FP.F16.E5M2.UNPACK_B R9, R151 ;  /* 0x00000097ff09723e */ /* 0x000fe200020004ff */
[--C-:B------:R-:W-:Y:S01]  /*7430*/  HADD2.F32 R83, -RZ, R11.reuse.H0_H0 ;  /* 0x2000000bff537230 */ /* 0x100fe20000004100 */
[----:B------:R-:W-:Y:S01]  /*7440*/  F2FP.F16.E5M2.UNPACK_B R8, R152 ;  /* 0x00000098ff08723e */ /* 0x000fe200020004ff */
[----:B------:R-:W-:Y:S01]  /*7450*/  HADD2.F32 R84, -RZ, R11.H1_H1 ;  /* 0x3000000bff547230 */ /* 0x000fe20000004100 */
[----:B------:R-:W-:Y:S01]  /*7460*/  F2FP.F16.E5M2.UNPACK_B R7, R153 ;  /* 0x00000099ff07723e */ /* 0x000fe200020004ff */
[--C-:B------:R-:W-:Y:S01]  /*7470*/  HADD2.F32 R87, -RZ, R10.reuse.H0_H0 ;  /* 0x2000000aff577230 */ /* 0x100fe20000004100 */
[----:B------:R-:W-:Y:S01]  /*7480*/  F2FP.F16.E5M2.UNPACK_B R6, R154 ;  /* 0x0000009aff06723e */ /* 0x000fe200020004ff */
[----:B------:R-:W-:Y:S01]  /*7490*/  HADD2.F32 R88, -RZ, R10.H1_H1 ;  /* 0x3000000aff587230 */ /* 0x000fe20000004100 */
[----:B------:R-:W-:Y:S01]  /*74a0*/  F2FP.F16.E5M2.UNPACK_B R5, R155 ;  /* 0x0000009bff05723e */ /* 0x000fe200020004ff */
[--C-:B------:R-:W-:Y:S01]  /*74b0*/  HADD2.F32 R91, -RZ, R9.reuse.H0_H0 ;  /* 0x20000009ff5b7230 */ /* 0x100fe20000004100 */
[----:B-1----:R-:W-:Y:S01]  /*74c0*/  F2FP.F16.E5M2.UNPACK_B R4, R156 ;  /* 0x0000009cff04723e */ /* 0x002fe200020004ff */
[----:B------:R-:W-:Y:S01]  /*74d0*/  HADD2.F32 R92, -RZ, R9.H1_H1 ;  /* 0x30000009ff5c7230 */ /* 0x000fe20000004100 */
[-C--:B------:R-:W-:Y:S01]  /*74e0*/  F2FP.F16.E5M2.UNPACK_B R2, R148.reuse ;  /* 0x00000094ff02723e */ /* 0x080fe200020004ff */
[--C-:B------:R-:W-:Y:S01]  /*74f0*/  HADD2.F32 R95, -RZ, R8.reuse.H0_H0 ;  /* 0x20000008ff5f7230 */ /* 0x100fe20000004100 */
[----:B------:R-:W-:Y:S01]  /*7500*/  F2FP.F16.E5M2.UNPACK_B R148, R148.H1 ;  /* 0x00000094ff94723e */ /* 0x000fe200030004ff */
[----:B------:R-:W-:Y:S01]  /*7510*/  HADD2.F32 R97, -RZ, R8.H1_H1 ;  /* 0x30000008ff617230 */ /* 0x000fe20000004100 */
[----:B------:R-:W-:Y:S01]  /*7520*/  F2FP.F16.E5M2.UNPACK_B R149, R149.H1 ;  /* 0x00000095ff95723e */ /* 0x000fe200030004ff */
[--C-:B------:R-:W-:Y:S01]  /*7530*/  HADD2.F32 R98, -RZ, R7.reuse.H0_H0 ;  /* 0x20000007ff627230 */ /* 0x100fe20000004100 */
[----:B------:R-:W-:Y:S01]  /*7540*/  F2FP.F16.E5M2.UNPACK_B R150, R150.H1 ;  /* 0x00000096ff96723e */ /* 0x000fe200030004ff */
[----:B------:R-:W-:Y:S01]  /*7550*/  HADD2.F32 R101, -RZ, R7.H1_H1 ;  /* 0x30000007ff657230 */ /* 0x000fe20000004100 */
[----:B------:R-:W-:Y:S01]  /*7560*/  F2FP.F16.E5M2.UNPACK_B R151, R151.H1 ;  /* 0x00000097ff97723e */ /* 0x000fe200030004ff */
[--C-:B------:R-:W-:Y:S01]  /*7570*/  HADD2.F32 R102, -RZ, R6.reuse.H0_H0 ;  /* 0x20000006ff667230 */ /* 0x100fe20000004100 */
[----:B------:R-:W-:Y:S01]  /*7580*/  F2FP.F16.E5M2.UNPACK_B R138, R163 ;  /* 0x000000a3ff8a723e */ /* 0x000fe200020004ff */
[----:B------:R-:W-:Y:S01]  /*7590*/  HADD2.F32 R105, -RZ, R6.H1_H1 ;  /* 0x30000006ff697230 */ /* 0x000fe20000004100 */
[----:B------:R-:W-:Y:S01]  /*75a0*/  R2UR UR5, R207 ;  /* 0x00000000cf0572ca */ /* 0x000fe200000e0000 */
        /* <DEDUP_REMOVED lines=8> */
[----:B------:R-:W1:Y:S01]  /*7630*/  LDTM.x64 R4, tmem[UR4+0x40] ;  /* 0x00004004000479ee */ /* 0x000e620008340000 */
[--C-:B------:R-:W-:Y:S01]  /*7640*/  HADD2.F32 R0, -RZ, R2.reuse.H0_H0 ;  /* 0x20000002ff007230 */ /* 0x100fe20000004100 */
[----:B------:R-:W-:Y:S01]  /*7650*/  NOP ;  /* 0x0000000000007918 */ /* 0x000fe20000000000 */
[----:B------:R-:W-:Y:S01]  /*7660*/  HADD2.F32 R2, -RZ, R2.H1_H1 ;  /* 0x30000002ff027230 */ /* 0x000fe20000004100 */
[----:B------:R-:W-:Y:S01]  /*7670*/  UIADD3 UR5, UPT, UPT, UR5, 0x130, URZ ;  /* 0x0000013005057890 */ /* 0x000fe2000fffe0ff */
[--C-:B------:R-:W-:Y:S01]  /*7680*/  HADD2.F32 R86, -RZ, R149.reuse.H1_H1 ;  /* 0x30000095ff567230 */ /* 0x100fe20000004100 */
[----:B------:R-:W-:Y:S01]  /*7690*/  F2FP.F16.E5M2.UNPACK_B R132, R161 ;  /* 0x000000a1ff84723e */ /* 0x000fe200020004ff */
[--C-:B------:R-:W-:Y:S01]  /*76a0*/  HADD2.F32 R114, -RZ, R116.reuse.H0_H0 ;  /* 0x20000074ff727230 */ /* 0x100fe20000004100 */
[----:B------:R-:W-:Y:S01]  /*76b0*/  UPRMT UR5, UR37, 0x654, UR5 ;  /* 0x0000065425057896 */ /* 0x000fe20008000005 */
[----:B------:R-:W-:Y:S01]  /*76c0*/  HADD2.F32 R117, -RZ, R116.H1_H1 ;  /* 0x30000074ff757230 */ /* 0x000fe20000004100 */
[----:B------:R-:W-:Y:S01]  /*76d0*/  F2FP.F16.E5M2.UNPACK_B R136, R162 ;  /* 0x000000a2ff88723e */ /* 0x000fe200020004ff */
[--C-:B------:R-:W-:Y:S01]  /*76e0*/  HADD2.F32 R118, -RZ, R120.reuse.H0_H0 ;  /* 0x20000078ff767230 */ /* 0x100fe20000004100 */
[----:B------:R-:W-:Y:S01]  /*76f0*/  F2FP.F16.E5M2.UNPACK_B R152, R152.H1 ;  /* 0x00000098ff98723e */ /* 0x000fe200030004ff */
[----:B------:R-:W-:Y:S01]  /*7700*/  HADD2.F32 R121, -RZ, R120.H1_H1 ;  /* 0x30000078ff797230 */ /* 0x000fe20000004100 */
[----:B------:R-:W-:Y:S01]  /*7710*/  F2FP.F16.E5M2.UNPACK_B R153, R153.H1 ;  /* 0x00000099ff99723e */ /* 0x000fe200030004ff */
[--C-:B------:R-:W-:Y:S01]  /*7720*/  HADD2.F32 R122, -RZ, R124.reuse.H0_H0 ;  /* 0x2000007cff7a7230 */ /* 0x100fe20000004100 */
[----:B------:R-:W-:Y:S01]  /*7730*/  F2FP.F16.E5M2.UNPACK_B R154, R154.H1 ;  /* 0x0000009aff9a723e */ /* 0x000fe200030004ff */
[----:B-1----:R-:W-:Y:S01]  /*7740*/  SYNCS.ARRIVE.TRANS64.RED.A1T0 RZ, [UR5], RZ ;  /* 0x000000ffffff79a7 */ /* 0x002fe20008100405 */
[----:B------:R-:W-:Y:S01]  /*7750*/  HADD2.F32 R125, -RZ, R124.H1_H1 ;  /* 0x3000007cff7d7230 */ /* 0x000fe20000004100 */
[----:B------:R-:W-:Y:S01]  /*7760*/  F2FP.F16.E5M2.UNPACK_B R155, R155.H1 ;  /* 0x0000009bff9b723e */ /* 0x000fe200030004ff */
[--C-:B------:R-:W-:Y:S01]  /*7770*/  HADD2.F32 R126, -RZ, R128.reuse.H0_H0 ;  /* 0x20000080ff7e7230 */ /* 0x100fe20000004100 */
[----:B------:R-:W-:Y:S01]  /*7780*/  F2FP.F16.E5M2.UNPACK_B R156, R156.H1 ;  /* 0x0000009cff9c723e */ /* 0x000fe200030004ff */
[----:B------:R-:W-:Y:S01]  /*7790*/  HADD2.F32 R129, -RZ, R128.H1_H1 ;  /* 0x30000080ff817230 */ /* 0x000fe20000004100 */
[----:B------:R-:W-:Y:S01]  /*77a0*/  F2FP.F16.E5M2.UNPACK_B R157, R157.H1 ;  /* 0x0000009dff9d723e */ /* 0x000fe200030004ff */
[C---:B------:R-:W-:Y:S01]  /*77b0*/  FMUL R4, R78.reuse, R4 ;  /* 0x000000044e047220 */ /* 0x040fe20000400000 */
[C---:B------:R-:W-:Y:S01]  /*77c0*/  FMUL R5, R78.reuse, R5 ;  /* 0x000000054e057220 */ /* 0x040fe20000400000 */
[----:B------:R-:W-:Y:S02]  /*77d0*/  HADD2.F32 R3, -RZ, R148.H0_H0 ;  /* 0x20000094ff037230 */ /* 0x000fe40000004100 */
        /* <DEDUP_REMOVED lines=9> */
[C---:B------:R-:W-:Y:S01]  /*7870*/  FMUL R2, R78.reuse, R21 ;  /* 0x000000154e027220 */ /* 0x040fe20000400000 */
[C---:B------:R-:W-:Y:S01]  /*7880*/  FMUL R21, R78.reuse, R28 ;  /* 0x0000001c4e157220 */ /* 0x040fe20000400000 */
[----:B------:R-:W-:Y:S02]  /*7890*/  HADD2.F32 R130, -RZ, R132.H0_H0 ;  /* 0x20000084ff827230 */ /* 0x000fe40000004100 */
[C---:B------:R-:W-:Y:S01]  /*78a0*/  FMUL R6, R78.reuse, R6 ;  /* 0x000000064e067220 */ /* 0x040fe20000400000 */
[----:B------:R-:W-:Y:S02]  /*78b0*/  HADD2.F32 R82, -RZ, R148.H1_H1 ;  /* 0x30000094ff527230 */ /* 0x000fe40000004100 */
[C---:B------:R-:W-:Y:S01]  /*78c0*/  FMUL R7, R78.reuse, R7 ;  /* 0x000000074e077220 */ /* 0x040fe20000400000 */
[----:B------:R-:W-:Y:S02]  /*78d0*/  HADD2.F32 R85, -RZ, R149.H0_H0 ;  /* 0x20000095ff557230 */ /* 0x000fe40000004100 */
[C---:B------:R-:W-:Y:S01]  /*78e0*/  FFMA R6, R81.reuse, R3, R6 ;  /* 0x0000000351067223 */ /* 0x040fe20000000006 */
[----:B------:R-:W-:Y:S02]  /*78f0*/  HADD2.F32 R133, -RZ, R132.H1_H1 ;  /* 0x30000084ff857230 */ /* 0x000fe40000004100 */
[C---:B------:R-:W-:Y:S01]  /*7900*/  FFMA R7, R81.reuse, R82, R7 ;  /* 0x0000005251077223 */ /* 0x040fe20000000007 */
[C---:B------:R-:W-:Y:S01]  /*7910*/  FFMA R8, R81.reuse, R83, R8 ;  /* 0x0000005351087223 */ /* 0x040fe20000000008 */
[C---:B------:R-:W-:Y:S01]  /*7920*/  FFMA R9, R81.reuse, R84, R9 ;  /* 0x0000005451097223 */ /* 0x040fe20000000009 */
[--C-:B------:R-:W-:Y:S02]  /*7930*/  HADD2.F32 R82, -RZ, R138.reuse.H0_H0 ;  /* 0x2000008aff527230 */ /* 0x100fe40000004100 */
[C---:B------:R-:W-:Y:S01]  /*7940*/  FMUL R10, R78.reuse, R10 ;  /* 0x0000000a4e0a7220 */ /* 0x040fe20000400000 */
[----:B------:R-:W-:Y:S02]  /*7950*/  HADD2.F32 R83, -RZ, R138.H1_H1 ;  /* 0x3000008aff537230 */ /* 0x000fe40000004100 */
[C---:B------:R-:W-:Y:S01]  /*7960*/  FMUL R11, R78.reuse, R11 ;  /* 0x0000000b4e0b7220 */ /* 0x040fe20000400000 */
[----:B------:R-:W-:Y:S02]  /*7970*/  HADD2.F32 R89, -RZ, R150.H0_H0 ;  /* 0x20000096ff597230 */ /* 0x000fe40000004100 */
[C---:B------:R-:W-:Y:S01]  /*7980*/  FFMA R10, R81.reuse, R85, R10 ;  /* 0x00000055510a7223 */ /* 0x040fe2000000000a */
[--C-:B------:R-:W-:Y:S02]  /*7990*/  HADD2.F32 R134, -RZ, R136.reuse.H0_H0 ;  /* 0x20000088ff867230 */ /* 0x100fe40000004100 */
[C---:B------:R-:W-:Y:S01]  /*79a0*/  FFMA R11, R81.reuse, R86, R11 ;  /* 0x00000056510b7223 */ /* 0x040fe2000000000b */
[C---:B------:R-:W-:Y:S01]  /*79b0*/  FFMA R12, R81.reuse, R87, R12 ;  /* 0x00000057510c7223 */ /* 0x040fe2000000000c */
[----:B------:R-:W-:Y:S01]  /*79c0*/  FFMA R13, R81, R88, R13 ;  /* 0x00000058510d7223 */ /* 0x000fe2000000000d */
[----:B------:R-:W-:Y:S01]  /*79d0*/  F2FP.SATFINITE.E5M2.F32.PACK_AB_MERGE_C R86, R7, R6, RZ ;  /* 0x000000060756723e */ /* 0x000fe200048060ff */
[C---:B------:R-:W-:Y:S01]  /*79e0*/  FMUL R7, R78.reuse, R24 ;  /* 0x000000184e077220 */ /* 0x040fe20000400000 */
[----:B------:R-:W-:Y:S01]  /*79f0*/  F2FP.SATFINITE.E5M2.F32.PACK_AB_MERGE_C R138, R11, R10, RZ ;  /* 0x0000000a0b8a723e */ /* 0x000fe200048060ff */
[C---:B------:R-:W-:Y:S01]  /*7a00*/  FMUL R10, R78.reuse, R25 ;  /* 0x000000194e0a7220 */ /* 0x040fe20000400000 */
[C---:B------:R-:W-:Y:S01]  /*7a10*/  FMUL R25, R78.reuse, R32 ;  /* 0x000000204e197220 */ /* 0x040fe20000400000 */
[----:B------:R-:W-:Y:S02]  /*7a20*/  HADD2.F32 R137, -RZ, R136.H1_H1 ;  /* 0x30000088ff897230 */ /* 0x000fe40000004100 */
[C---:B------:R-:W-:Y:S01]  /*7a30*/  FMUL R14, R78.reuse, R14 ;  /* 0x0000000e4e0e7220 */ /* 0x040fe20000400000 */
[----:B------:R-:W-:Y:S02]  /*7a40*/  HADD2.F32 R90, -RZ, R150.H1_H1 ;  /* 0x30000096ff5a7230 */ /* 0x000fe40000004100 */
[C---:B------:R-:W-:Y:S01]  /*7a50*/  FMUL R15, R78.reuse, R15 ;  /* 0x0000000f4e0f7220 */ /* 0x040fe20000400000 */
[--C-:B------:R-:W-:Y:S02]  /*7a60*/  HADD2.F32 R93, -RZ, R151.reuse.H0_H0 ;  /* 0x20000097ff5d7230 */ /* 0x100fe40000004100 */
[C---:B------:R-:W-:Y:S01]  /*7a70*/  FFMA R14, R81.reuse, R89, R14 ;  /* 0x00000059510e7223 */ /* 0x040fe2000000000e */
[----:B------:R-:W-:Y:S02]  /*7a80*/  HADD2.F32 R94, -RZ, R151.H1_H1 ;  /* 0x30000097ff5e7230 */ /* 0x000fe40000004100 */
[C---:B------:R-:W-:Y:S01]  /*7a90*/  FFMA R15, R81.reuse, R90, R15 ;  /* 0x0000005a510f7223 */ /* 0x040fe2000000000f */
[C---:B------:R-:W-:Y:S01]  /*7aa0*/  FFMA R16, R81.reuse, R91, R16 ;  /* 0x0000005b51107223 */ /* 0x040fe20000000010 */
[----:B------:R-:W-:Y:S01]  /*7ab0*/  FFMA R17, R81, R92, R17 ;  /* 0x0000005c51117223 */ /* 0x000fe20000000011 */
[C---:B------:R-:W-:Y:S01]  /*7ac0*/  FMUL R18, R78.reuse, R18 ;  /* 0x000000124e127220 */ /* 0x040fe20000400000 */
[C---:B------:R-:W-:Y:S01]  /*7ad0*/  FMUL R19, R78.reuse, R19 ;  /* 0x000000134e137220 */ /* 0x040fe20000400000 */
[--C-:B------:R-:W-:Y:S01]  /*7ae0*/  HADD2.F32 R96, -RZ, R152.reuse.H0_H0 ;  /* 0x20000098ff607230 */ /* 0x100fe20000004100 */
[----:B------:R-:W-:Y:S01]  /*7af0*/  F2FP.SATFINITE.E5M2.F32.PACK_AB_MERGE_C R14, R15, R14, RZ ;  /* 0x0000000e0f0e723e */ /* 0x000fe200048060ff */
[C---:B------:R-:W-:Y:S01]  /*7b00*/  FFMA R18, R81.reuse, R93, R18 ;  /* 0x0000005d51127223 */ /* 0x040fe20000000012 */
[C---:B------:R-:W-:Y:S01]  /*7b10*/  FFMA R19, R81.reuse, R94, R19 ;  /* 0x0000005e51137223 */ /* 0x040fe20000000013 */
[C---:B------:R-:W-:Y:S01]  /*7b20*/  FFMA R0, R81.reuse, R95, R0 ;  /* 0x0000005f51007223 */ /* 0x040fe20000000000 */
[----:B------:R-:W-:Y:S01]  /*7b30*/  FFMA R2, R81, R97, R2 ;  /* 0x0000006151027223 */ /* 0x000fe20000000002 */
[----:B------:R-:W-:Y:S02]  /*7b40*/  HADD2.F32 R99, -RZ, R152.H1_H1 ;  /* 0x30000098ff637230 */ /* 0x000fe40000004100 */
[C---:B------:R-:W-:Y:S01]  /*7b50*/  FMUL R3, R78.reuse, R22 ;  /* 0x000000164e037220 */ /* 0x040fe20000400000 */
[----:B------:R-:W-:Y:S01]  /*7b60*/  F2FP.SATFINITE.E5M2.F32.PACK_AB_MERGE_C R18, R19, R18, RZ ;  /* 0x000000121312723e */ /* 0x000fe200048060ff */
[C---:B------:R-:W-:Y:S01]  /*7b70*/  FMUL R22, R78.reuse, R29 ;  /* 0x0000001d4e167220 */ /* 0x040fe20000400000 */
[C---:B------:R-:W-:Y:S01]  /*7b80*/  FMUL R29, R78.reuse, R36 ;  /* 0x000000244e1d7220 */ /* 0x040fe20000400000 */
[C---:B------:R-:W-:Y:S01]  /*7b90*/  FFMA R3, R81.reuse, R96, R3 ;  /* 0x0000006051037223 */ /* 0x040fe20000000003 */
[C---:B------:R-:W-:Y:S01]  /*7ba0*/  FMUL R6, R78.reuse, R23 ;  /* 0x000000174e067220 */ /* 0x040fe20000400000 */
[--C-:B------:R-:W-:Y:S02]  /*7bb0*/  HADD2.F32 R100, -RZ, R153.reuse.H0_H0 ;  /* 0x20000099ff647230 */ /* 0x100fe40000004100 */
[C---:B------:R-:W-:Y:S01]  /*7bc0*/  FMUL R11, R78.reuse, R26 ;  /* 0x0000001a4e0b7220 */ /* 0x040fe20000400000 */
[----:B------:R-:W-:Y:S02]  /*7bd0*/  HADD2.F32 R103, -RZ, R153.H1_H1 ;  /* 0x30000099ff677230 */ /* 0x000fe40000004100 */
[C---:B------:R-:W-:Y:S01]  /*7be0*/  FFMA R6, R81.reuse, R99, R6 ;  /* 0x0000006351067223 */ /* 0x040fe20000000006 */
[C---:B------:R-:W-:Y:S01]  /*7bf0*/  FFMA R7, R81.reuse, R98, R7 ;  /* 0x0000006251077223 */ /* 0x040fe20000000007 */
[C---:B------:R-:W-:Y:S01]  /*7c00*/  FFMA R10, R81.reuse, R101, R10 ;  /* 0x00000065510a7223 */ /* 0x040fe2000000000a */
[C---:B------:R-:W-:Y:S01]  /*7c10*/  FFMA R11, R81.reuse, R100, R11 ;  /* 0x00000064510b7223 */ /* 0x040fe2000000000b */
[----:B------:R-:W-:Y:S01]  /*7c20*/  FMUL R26, R78, R33 ;  /* 0x000000214e1a7220 */ /* 0x000fe20000400000 */
[----:B------:R-:W-:Y:S01]  /*7c30*/  F2FP.SATFINITE.E5M2.F32.PACK_AB_MERGE_C R3, R6, R3, RZ ;  /* 0x000000030603723e */ /* 0x000fe200048060ff */
[C---:B------:R-:W-:Y:S01]  /*7c40*/  FMUL R33, R78.reuse, R40 ;  /* 0x000000284e217220 */ /* 0x040fe20000400000 */
        /* <DEDUP_REMOVED lines=8> */
[C---:B------:R-:W-:Y:S01]  /*7cd0*/  FMUL R30, R78.reuse, R37 ;  /* 0x000000254e1e7220 */ /* 0x040fe20000400000 */
[C---:B------:R-:W-:Y:S01]  /*7ce0*/  FMUL R37, R78.reuse, R44 ;  /* 0x0000002c4e257220 */ /* 0x040fe20000400000 */
[C---:B------:R-:W-:Y:S01]  /*7cf0*/  FMUL R24, R78.reuse, R31 ;  /* 0x0000001f4e187220 */ /* 0x040fe20000400000 */
[----:B------:R-:W-:Y:S01]  /*7d00*/  F2FP.F16.E5M2.UNPACK_B R158, R158.H1 ;  /* 0x0000009eff9e723e */ /* 0x000fe200030004ff */
[--C-:B------:R-:W-:Y:S02]  /*7d10*/  HADD2.F32 R108, -RZ, R155.reuse.H0_H0 ;  /* 0x2000009bff6c7230 */ /* 0x100fe40000004100 */
[----:B------:R-:W-:Y:S01]  /*7d20*/  FMUL R27, R78, R34 ;  /* 0x000000224e1b7220 */ /* 0x000fe20000400000 */
[----:B------:R-:W-:Y:S02]  /*7d30*/  HADD2.F32 R111, -RZ, R155.H1_H1 ;  /* 0x3000009bff6f7230 */ /* 0x000fe40000004100 */
[C---:B------:R-:W-:Y:S01]  /*7d40*/  FFMA R24, R81.reuse, R107, R24 ;  /* 0x0000006b51187223 */ /* 0x040fe20000000018 */
[----:B------:R-:W-:Y:S01]  /*7d50*/  F2FP.F16.E5M2.UNPACK_B R159, R159.H1 ;  /* 0x0000009fff9f723e */ /* 0x000fe200030004ff */
[C---:B------:R-:W-:Y:S01]  /*7d60*/  FFMA R25, R81.reuse, R106, R25 ;  /* 0x0000006a51197223 */ /* 0x040fe20000000019 */
[C---:B------:R-:W-:Y:S01]  /*7d70*/  FFMA R26, R81.reuse, R109, R26 ;  /* 0x0000006d511a7223 */ /* 0x040fe2000000001a */
[----:B------:R-:W-:Y:S01]  /*7d80*/  F2FP.F16.E5M2.UNPACK_B R160, R160.H1 ;  /* 0x000000a0ffa0723e */ /* 0x000fe200030004ff */
[C---:B------:R-:W-:Y:S01]  /*7d90*/  FFMA R27, R81.reuse, R108, R27 ;  /* 0x0000006c511b7223 */ /* 0x040fe2000000001b */
[----:B------:R-:W-:Y:S01]  /*7da0*/  F2FP.SATFINITE.E5M2.F32.PACK_AB_MERGE_C R6, R24, R23, RZ ;  /* 0x000000171806723e */ /* 0x000fe200048060ff */
[C---:B------:R-:W-:Y:S01]  /*7db0*/  FMUL R34, R78.reuse, R41 ;  /* 0x000000294e227220 */ /* 0x040fe20000400000 */
[C---:B------:R-:W-:Y:S01]  /*7dc0*/  FMUL R41, R78.reuse, R48 ;  /* 0x000000304e297220 */ /* 0x040fe20000400000 */
[----:B------:R-:W-:Y:S01]  /*7dd0*/  FMUL R28, R78, R35 ;  /* 0x000000234e1c7220 */ /* 0x000fe20000400000 */
[----:B------:R-:W-:Y:S01]  /*7de0*/  F2FP.F16.E5M2.UNPACK_B R161, R161.H1 ;  /* 0x000000a1ffa1723e */ /* 0x000fe200030004ff */
[--C-:B------:R-:W-:Y:S01]  /*7df0*/  HADD2.F32 R112, -RZ, R156.reuse.H0_H0 ;  /* 0x2000009cff707230 */ /* 0x100fe20000004100 */
[----:B------:R-:W-:Y:S01]  /*7e00*/  F2FP.SATFINITE.E5M2.F32.PACK_AB_MERGE_C R6, R22, R21, R6 ;  /* 0x000000151606723e */ /* 0x000fe20004806006 */
[C---:B------:R-:W-:Y:S01]  /*7e10*/  FFMA R28, R81.reuse, R111, R28 ;  /* 0x0000006f511c7223 */ /* 0x040fe2000000001c */
[C---:B------:R-:W-:Y:S01]  /*7e20*/  FFMA R29, R81.reuse, R110, R29 ;  /* 0x0000006e511d7223 */ /* 0x040fe2000000001d */
[C---:B------:R-:W-:Y:S01]  /*7e30*/  FFMA R30, R81.reuse, R113, R30 ;  /* 0x00000071511e7223 */ /* 0x040fe2000000001e */
[----:B------:R-:W-:Y:S02]  /*7e40*/  HADD2.F32 R115, -RZ, R156.H1_H1 ;  /* 0x3000009cff737230 */ /* 0x000fe40000004100 */
[C---:B------:R-:W-:Y:S01]  /*7e50*/  FMUL R31, R78.reuse, R38 ;  /* 0x000000264e1f7220 */ /* 0x040fe20000400000 */
[----:B------:R-:W-:Y:S01]  /*7e60*/  F2FP.F16.E5M2.UNPACK_B R162, R162.H1 ;  /* 0x000000a2ffa2723e */ /* 0x000fe200030004ff */
[C---:B------:R-:W-:Y:S01]  /*7e70*/  FMUL R38, R78.reuse, R45 ;  /* 0x0000002d4e267220 */ /* 0x040fe20000400000 */
[C---:B------:R-:W-:Y:S01]  /*7e80*/  FMUL R45, R78.reuse, R52 ;  /* 0x000000344e2d7220 */ /* 0x040fe20000400000 */
[----:B------:R-:W-:Y:S01]  /*7e90*/  F2FP.F16.E5M2.UNPACK_B R163, R163.H1 ;  /* 0x000000a3ffa3723e */ /* 0x000fe200030004ff */
[----:B------:R-:W-:Y:S01]  /*7ea0*/  FFMA R31, R81, R112, R31 ;  /* 0x00000070511f7223 */ /* 0x000fe2000000001f */
[----:B------:R-:W-:Y:S01]  /*7eb0*/  FMUL R52, R78, R59 ;  /* 0x0000003b4e347220 */ /* 0x000fe20000400000 */
[----:B------:R-:W-:Y:S01]  /*7ec0*/  IADD3 R76, PT, PT, R76, 0x1, RZ ;  /* 0x000000014c4c7810 */ /* 0x000fe20007ffe0ff */
[C---:B------:R-:W-:Y:S01]  /*7ed0*/  FMUL R59, R78.reuse, R66 ;  /* 0x000000424e3b7220 */ /* 0x040fe20000400000 */
[----:B------:R-:W-:Y:S01]  /*7ee0*/  F2FP.SATFINITE.E5M2.F32.PACK_AB_MERGE_C R66, R13, R12, R14 ;  /* 0x0000000c0d42723e */ /* 0x000fe2000480600e */
[C---:B------:R-:W-:Y:S01]  /*7ef0*/  FMUL R32, R78.reuse, R39 ;  /* 0x000000274e207220 */ /* 0x040fe20000400000 */
[--C-:B------:R-:W-:Y:S02]  /*7f00*/  HADD2.F32 R116, -RZ, R157.reuse.H0_H0 ;  /* 0x2000009dff747230 */ /* 0x100fe40000004100 */
[C---:B------:R-:W-:Y:S01]  /*7f10*/  FMUL R35, R78.reuse, R42 ;  /* 0x0000002a4e237220 */ /* 0x040fe20000400000 */
[----:B------:R-:W-:Y:S02]  /*7f20*/  HADD2.F32 R119, -RZ, R157.H1_H1 ;  /* 0x3000009dff777230 */ /* 0x000fe40000004100 */
[C---:B------:R-:W-:Y:S01]  /*7f30*/  FFMA R32, R81.reuse, R115, R32 ;  /* 0x0000007351207223 */ /* 0x040fe20000000020 */
[----:B------:R-:W-:Y:S01]  /*7f40*/  FMUL R36, R78, R43 ;  /* 0x0000002b4e247220 */ /* 0x000fe20000400000 */
[C---:B------:R-:W-:Y:S01]  /*7f50*/  FFMA R33, R81.reuse, R114, R33 ;  /* 0x0000007251217223 */ /* 0x040fe20000000021 */
[C---:B------:R-:W-:Y:S01]  /*7f60*/  FFMA R34, R81.reuse, R117, R34 ;  /* 0x0000007551227223 */ /* 0x040fe20000000022 */
[--C-:B------:R-:W-:Y:S01]  /*7f70*/  HADD2.F32 R120, -RZ, R158.reuse.H0_H0 ;  /* 0x2000009eff787230 */ /* 0x100fe20000004100 */
[----:B------:R-:W-:Y:S01]  /*7f80*/  F2FP.SATFINITE.E5M2.F32.PACK_AB_MERGE_C R32, R32, R31, RZ ;  /* 0x0000001f2020723e */ /* 0x000fe200048060ff */
[C---:B------:R-:W-:Y:S01]  /*7f90*/  FFMA R35, R81.reuse, R116, R35 ;  /* 0x0000007451237223 */ /* 0x040fe20000000023 */
[----:B------:R-:W-:Y:S02]  /*7fa0*/  HADD2.F32 R123, -RZ, R158.H1_H1 ;  /* 0x3000009eff7b7230 */ /* 0x000fe40000004100 */
[----:B------:R-:W-:Y:S01]  /*7fb0*/  FMUL R39, R78, R46 ;  /* 0x0000002e4e277220 */ /* 0x000fe20000400000 */
[----:B------:R-:W-:Y:S01]  /*7fc0*/  F2FP.SATFINITE.E5M2.F32.PACK_AB_MERGE_C R32, R30, R29, R32 ;  /* 0x0000001d1e20723e */ /* 0x000fe20004806020 */
[C---:B------:R-:W-:Y:S01]  /*7fd0*/  FFMA R36, R81.reuse, R119, R36 ;  /* 0x0000007751247223 */ /* 0x040fe20000000024 */
[C---:B------:R-:W-:Y:S01]  /*7fe0*/  FMUL R40, R78.reuse, R47 ;  /* 0x0000002f4e287220 */ /* 0x040fe20000400000 */
[C---:B------:R-:W-:Y:S01]  /*7ff0*/  FFMA R37, R81.reuse, R118, R37 ;  /* 0x0000007651257223 */ /* 0x040fe20000000025 */
[C---:B------:R-:W-:Y:S01]  /*8000*/  FFMA R38, R81.reuse, R121, R38 ;  /* 0x0000007951267223 */ /* 0x040fe20000000026 */
[C---:B------:R-:W-:Y:S01]  /*8010*/  FMUL R42, R78.reuse, R49 ;  /* 0x000000314e2a7220 */ /* 0x040fe20000400000 */
[--C-:B------:R-:W-:Y:S02]  /*8020*/  HADD2.F32 R124, -RZ, R159.reuse.H0_H0 ;  /* 0x2000009fff7c7230 */ /* 0x100fe40000004100 */
[C---:B------:R-:W-:Y:S01]  /*8030*/  FFMA R39, R81.reuse, R120, R39 ;  /* 0x0000007851277223 */ /* 0x040fe20000000027 */
[----:B------:R-:W-:Y:S02]  /*8040*/  HADD2.F32 R127, -RZ, R159.H1_H1 ;  /* 0x3000009fff7f7230 */ /* 0x000fe40000004100 */
[C---:B------:R-:W-:Y:S01]  /*8050*/  FMUL R43, R78.reuse, R50 ;  /* 0x000000324e2b7220 */ /* 0x040fe20000400000 */
[C---:B------:R-:W-:Y:S01]  /*8060*/  FFMA R40, R81.reuse, R123, R40 ;  /* 0x0000007b51287223 */ /* 0x040fe20000000028 */
[C---:B------:R-:W-:Y:S01]  /*8070*/  FMUL R44, R78.reuse, R51 ;  /* 0x000000334e2c7220 */ /* 0x040fe20000400000 */
[C---:B------:R-:W-:Y:S01]  /*8080*/  FFMA R41, R81.reuse, R122, R41 ;  /* 0x0000007a51297223 */ /* 0x040fe20000000029 */
[C---:B------:R-:W-:Y:S01]  /*8090*/  FMUL R50, R78.reuse, R57 ;  /* 0x000000394e327220 */ /* 0x040fe20000400000 */
[C---:B------:R-:W-:Y:S01]  /*80a0*/  FMUL R57, R78.reuse, R64 ;  /* 0x000000404e397220 */ /* 0x040fe20000400000 */
[----:B------:R-:W-:Y:S01]  /*80b0*/  FFMA R42, R81, R125, R42 ;  /* 0x0000007d512a7223 */ /* 0x000fe2000000002a */
[C---:B------:R-:W-:Y:S01]  /*80c0*/  FMUL R46, R78.reuse, R53 ;  /* 0x000000354e2e7220 */ /* 0x040fe20000400000 */
[--C-:B------:R-:W-:Y:S01]  /*80d0*/  HADD2.F32 R128, -RZ, R160.reuse.H0_H0 ;  /* 0x200000a0ff807230 */ /* 0x100fe20000004100 */
[----:B------:R-:W-:Y:S01]  /*80e0*/  F2FP.SATFINITE.E5M2.F32.PACK_AB_MERGE_C R64, R5, R4, R86 ;  /* 0x000000040540723e */ /* 0x000fe20004806056 */
[C---:B------:R-:W-:Y:S01]  /*80f0*/  FMUL R51, R78.reuse, R58 ;  /* 0x0000003a4e337220 */ /* 0x040fe20000400000 */
[C---:B------:R-:W-:Y:S01]  /*8100*/  FMUL R53, R78.reuse, R60 ;  /* 0x0000003c4e357220 */ /* 0x040fe20000400000 */
[C---:B------:R-:W-:Y:S01]  /*8110*/  FFMA R43, R81.reuse, R124, R43 ;  /* 0x0000007c512b7223 */ /* 0x040fe2000000002b */
[----:B------:R-:W-:Y:S02]  /*8120*/  HADD2.F32 R131, -RZ, R160.H1_H1 ;  /* 0x300000a0ff837230 */ /* 0x000fe40000004100 */
[C---:B------:R-:W-:Y:S01]  /*8130*/  FMUL R47, R78.reuse, R54 ;  /* 0x000000364e2f7220 */ /* 0x040fe20000400000 */
[C---:B------:R-:W-:Y:S01]  /*8140*/  FMUL R58, R78.reuse, R65 ;  /* 0x000000414e3a7220 */ /* 0x040fe20000400000 */
[----:B------:R-:W-:Y:S01]  /*8150*/  FMUL R60, R78, R67 ;  /* 0x000000434e3c7220 */ /* 0x000fe20000400000 */
[----:B------:R-:W-:Y:S01]  /*8160*/  F2FP.SATFINITE.E5M2.F32.PACK_AB_MERGE_C R5, R20, R11, RZ ;  /* 0x0000000b1405723e */ /* 0x000fe200048060ff */
[----:B------:R-:W-:Y:S01]  /*8170*/  FFMA R44, R81, R127, R44 ;  /* 0x0000007f512c7223 */ /* 0x000fe2000000002c */
[C---:B------:R-:W-:Y:S01]  /*8180*/  FMUL R48, R78.reuse, R55 ;  /* 0x000000374e307220 */ /* 0x040fe20000400000 */
[----:B------:R-:W-:Y:S01]  /*8190*/  F2FP.SATFINITE.E5M2.F32.PACK_AB_MERGE_C R65, R9, R8, R138 ;  /* 0x000000080941723e */ /* 0x000fe2000480608a */
[----:B------:R-:W-:Y:S01]  /*81a0*/  FFMA R45, R81, R126, R45 ;  /* 0x0000007e512d7223 */ /* 0x000fe2000000002d */
[----:B------:R-:W-:Y:S01]  /*81b0*/  F2FP.SATFINITE.E5M2.F32.PACK_AB_MERGE_C R67, R17, R16, R18 ;  /* 0x000000101143723e */ /* 0x000fe20004806012 */
[----:B------:R-:W-:Y:S01]  /*81c0*/  FMUL R49, R78, R56 ;  /* 0x000000384e317220 */ /* 0x000fe20000400000 */
[C---:B------:R-:W-:Y:S01]  /*81d0*/  FFMA R46, R81.reuse, R129, R46 ;  /* 0x00000081512e7223 */ /* 0x040fe2000000002e */
[--C-:B------:R-:W-:Y:S02]  /*81e0*/  HADD2.F32 R132, -RZ, R161.reuse.H0_H0 ;  /* 0x200000a1ff847230 */ /* 0x100fe40000004100 */
[C---:B------:R-:W-:Y:S01]  /*81f0*/  FFMA R47, R81.reuse, R128, R47 ;  /* 0x00000080512f7223 */ /* 0x040fe2000000002f */
[----:B------:R1:W-:Y:S01]  /*8200*/  STS.128 [R172+UR49+0x6200], R64 ;  /* 0x00620040ac007988 */ /* 0x0003e20008000c31 */
[----:B------:R-:W-:Y:S01]  /*8210*/  HADD2.F32 R135, -RZ, R161.H1_H1 ;  /* 0x300000a1ff877230 */ /* 0x000fe20000004100 */
[----:B------:R-:W-:Y:S01]  /*8220*/  F2FP.SATFINITE.E5M2.F32.PACK_AB_MERGE_C R5, R10, R7, R5 ;  /* 0x000000070a05723e */ /* 0x000fe20004806005 */
[C---:B------:R-:W-:Y:S01]  /*8230*/  FFMA R48, R81.reuse, R131, R48 ;  /* 0x0000008351307223 */ /* 0x040fe20000000030 */
[----:B------:R-:W-:Y:S01]  /*8240*/  F2FP.SATFINITE.E5M2.F32.PACK_AB_MERGE_C R7, R28, R27, RZ ;  /* 0x0000001b1c07723e */ /* 0x000fe200048060ff */
        /* <DEDUP_REMOVED lines=8> */
[----:B------:R-:W-:Y:S01]  /*82d0*/  FMUL R56, R78, R63 ;  /* 0x0000003f4e387220 */ /* 0x000fe20000400000 */
[----:B------:R-:W-:Y:S01]  /*82e0*/  F2FP.SATFINITE.E5M2.F32.PACK_AB_MERGE_C R4, R2, R0, R3 ;  /* 0x000000000204723e */ /* 0x000fe20004806003 */
[C---:B------:R-:W-:Y:S01]  /*82f0*/  FFMA R53, R81.reuse, R134, R53 ;  /* 0x0000008651357223 */ /* 0x040fe20000000035 */
[----:B------:R-:W-:Y:S01]  /*8300*/  F2FP.SATFINITE.E5M2.F32.PACK_AB_MERGE_C R7, R26, R25, R7 ;  /* 0x000000191a07723e */ /* 0x000fe20004806007 */
[C---:B------:R-:W-:Y:S01]  /*8310*/  FFMA R54, R81.reuse, R137, R54 ;  /* 0x0000008951367223 */ /* 0x040fe20000000036 */
[--C-:B------:R-:W-:Y:S02]  /*8320*/  HADD2.F32 R84, -RZ, R163.reuse.H0_H0 ;  /* 0x200000a3ff547230 */ /* 0x100fe40000004100 */
[C---:B------:R-:W-:Y:S01]  /*8330*/  FFMA R55, R81.reuse, R136, R55 ;  /* 0x0000008851377223 */ /* 0x040fe20000000037 */
[----:B------:R-:W-:Y:S01]  /*8340*/  HADD2.F32 R85, -RZ, R163.H1_H1 ;  /* 0x300000a3ff557230 */ /* 0x000fe20000004100 */
[----:B------:R1:W-:Y:S01]  /*8350*/  STS.128 [R204+0x6010], R4 ;  /* 0x00601004cc007388 */ /* 0x0003e20000000c00 */
[----:B------:R-:W-:Y:S01]  /*8360*/  F2FP.SATFINITE.E5M2.F32.PACK_AB_MERGE_C R35, R36, R35, RZ ;  /* 0x000000232423723e */ /* 0x000fe200048060ff */
[C---:B------:R-:W-:Y:S01]  /*8370*/  FFMA R56, R81.reuse, R139, R56 ;  /* 0x0000008b51387223 */ /* 0x040fe20000000038 */
[----:B------:R-:W-:Y:S01]  /*8380*/  F2FP.SATFINITE.E5M2.F32.PACK_AB_MERGE_C R39, R40, R39, RZ ;  /* 0x000000272827723e */ /* 0x000fe200048060ff */
[C---:B------:R-:W-:Y:S01]  /*8390*/  FFMA R57, R81.reuse, R82, R57 ;  /* 0x0000005251397223 */ /* 0x040fe20000000039 */
[----:B------:R-:W-:Y:S01]  /*83a0*/  F2FP.SATFINITE.E5M2.F32.PACK_AB_MERGE_C R43, R44, R43, RZ ;  /* 0x0000002b2c2b723e */ /* 0x000fe200048060ff */
[C---:B------:R-:W-:Y:S01]  /*83b0*/  FFMA R58, R81.reuse, R83, R58 ;  /* 0x00000053513a7223 */ /* 0x040fe2000000003a */
[C---:B------:R-:W-:Y:S01]  /*83c0*/  FFMA R59, R81.reuse, R84, R59 ;  /* 0x00000054513b7223 */ /* 0x040fe2000000003b */
[----:B------:R-:W-:Y:S01]  /*83d0*/  F2FP.SATFINITE.E5M2.F32.PACK_AB_MERGE_C R33, R34, R33, R35 ;  /* 0x000000212221723e */ /* 0x000fe20004806023 */
        /* <DEDUP_REMOVED lines=11> */
[----:B------:R-:W-:Y:S05]  /*8490*/  F2FP.SATFINITE.E5M2.F32.PACK_AB_MERGE_C R51, R58, R57, R59 ;  /* 0x000000393a33723e */ /* 0x000fea000480603b */
        /* <DEDUP_REMOVED lines=9> */
[----:B------:R-:W-:Y:S02]  /*8530*/  UIADD3 UR8, UP0, UPT, UR52, 0x680, URZ ;  /* 0x0000068034087890 */ /* 0x000fe4000ff1e0ff */
[----:B------:R-:W-:Y:S02]  /*8540*/  UIADD3 UR5, UPT, UPT, UR41, 0x40, URZ ;  /* 0x0000004029057890 */ /* 0x000fe4000fffe0ff */
[----:B------:R-:W-:Y:S02]  /*8550*/  UIADD3 UR4, UPT, UPT, UR49, 0x6200, URZ ;  /* 0x0000620031047890 */ /* 0x000fe4000fffe0ff */
[----:B------:R-:W-:Y:S01]  /*8560*/  UIADD3.X UR9, UPT, UPT, URZ, UR53, URZ, UP0, !UPT ;  /* 0x00000035ff097290 */ /* 0x000fe200087fe4ff */
[----:B------:R-:W-:Y:S01]  /*8570*/  UMOV UR6, UR42 ;  /* 0x0000002a00067c82 */ /* 0x000fe20008000000 */
[----:B------:R-:W-:Y:S07]  /*8580*/  UMOV UR7, UR36 ;  /* 0x0000002400077c82 */ /* 0x000fee0008000000 */
[----:B------:R2:W-:Y:S01]  /*8590*/  UTMASTG.3D [UR4], [UR8] ;  /* 0x00000004080073b5 */ /* 0x0005e20008010000 */
[----:B------:R0:W-:Y:S01]  /*85a0*/  UTMACMDFLUSH ;  /* 0x00000000000079b7 */ /* 0x0001e20000000000 */
[----:B--2---:R-:W-:Y:S04]  /*85b0*/  DEPBAR.LE SB0, 0x1 ;  /* 0x000080400000791a */ /* 0x004fe80000000000 */
.L_x_113:
[----:B------:R-:W-:Y:S05]  /*85c0*/  BSYNC.RECONVERGENT B0 ;  /* 0x0000000000007941 */ /* 0x000fea0003800200 */
.L_x_112:
[----:B------:R-:W-:Y:S01]  /*85d0*/  BAR.SYNC.DEFER_BLOCKING 0x1, 0x80 ;  /* 0x0042000000007b1d */ /* 0x000fe20000010000 */
[----:B------:R-:W-:Y:S01]  /*85e0*/  ISETP.NE.AND P2, PT, R194, RZ, PT ;  /* 0x000000ffc200720c */ /* 0x000fe20003f45270 */
[----:B------:R-:W-:Y:S01]  /*85f0*/  IMAD.IADD R20, R75, 0x1, R147 ;  /* 0x000000014b147824 */ /* 0x000fe200078e0293 */
[----:B------:R-:W-:Y:S01]  /*8600*/  ISETP.NE.AND P0, PT, R195, 0x2, PT ;  /* 0x00000002c300780c */ /* 0x000fe20003f05270 */
[----:B------:R-:W-:Y:S01]  /*8610*/  IMAD.IADD R21, R77, 0x1, R170 ;  /* 0x000000014d157824 */ /* 0x000fe200078e02aa */
[----:B------:R-:W-:Y:S02]  /*8620*/  ISETP.NE.AND P1, PT, R76, 0x4, PT ;  /* 0x000000044c00780c */ /* 0x000fe40003f25270 */
[----:B------:R-:W-:Y:S02]  /*8630*/  SEL R3, RZ, 0x1, P0 ;  /* 0x00000001ff037807 */ /* 0x000fe40000000000 */
[----:B------:R-:W-:Y:S02]  /*8640*/  SEL R0, RZ, 0x1, P1 ;  /* 0x00000001ff007807 */ /* 0x000fe40000800000 */
[----:B------:R-:W-:Y:S02]  /*8650*/  LOP3.LUT R182, R182, R3, RZ, 0x3c, !PT ;  /* 0x00000003b6b67212 */ /* 0x000fe400078e3cff */
[----:B------:R-:W-:Y:S02]  /*8660*/  LOP3.LUT R183, R183, R0, RZ, 0x3c, !PT ;  /* 0x00000000b7b77212 */ /* 0x000fe400078e3cff */
[----:B------:R-:W-:Y:S02]  /*8670*/  @P2 R2UR UR36, R179 ;  /* 0x00000000b32422ca */ /* 0x000fe400000e0000 */
[----:B------:R-:W-:Y:S02]  /*8680*/  SEL R195, R195, RZ, P0 ;  /* 0x000000ffc3c37207 */ /* 0x000fe40000000000 */
[----:B------:R-:W-:Y:S01]  /*8690*/  SEL R76, R76, RZ, P1 ;  /* 0x000000ff4c4c7207 */ /* 0x000fe20000800000 */
[----:B------:R-:W-:Y:S10]  /*86a0*/  @P2 BRA `(.L_x_114) ;  /* 0xffffffc400bc2947 */ /* 0x000ff4000383ffff */
[----:B------:R-:W-:Y:S05]  /*86b0*/  EXIT ;  /* 0x000000000000794d */ /* 0x000fea0003800000 */
.L_x_20:
[----:B--2---:R2:W1:Y:S02]  /*86c0*/  SYNCS.PHASECHK.TRANS64.TRYWAIT P0, [R3+URZ+0x160], R2 ;  /* 0x00016002030075a7 */ /* 0x00446400080011ff */
[----:B-1----:R-:W-:Y:S05]  /*86d0*/  @!P0 NANOSLEEP.SYNCS 0x989680 ;  /* 0x009896800000895d */ /* 0x002fea0003900000 */
[----:B------:R-:W1:Y:S02]  /*86e0*/  @!P0 SYNCS.PHASECHK.TRANS64 P0, [R3+URZ+0x160], R2 ;  /* 0x00016002030085a7 */ /* 0x000e6400080010ff */
[----:B-1----:R-:W-:Y:S05]  /*86f0*/  @!P0 BRA `(.L_x_20) ;  /* 0xfffffffc00f08947 */ /* 0x002fea000383ffff */
[----:B------:R-:W-:Y:S05]  /*8700*/  BRA `(.L_x_115) ;  /* 0xffffff8c00f07947 */ /* 0x000fea000383ffff */
.L_x_23:
[----:B-1----:R-:W-:-:S07]  /*8710*/  MOV R2, UR33 ;  /* 0x0000002100027c02 */ /* 0x002fce0008000f00 */
.L_x_116:
[----:B-1----:R1:W2:Y:S02]  /*8720*/  SYNCS.PHASECHK.TRANS64.TRYWAIT P0, [R2+URZ+0x60], R5 ;  /* 0x00006005020075a7 */ /* 0x0022a400080011ff */
[----:B--2---:R-:W-:Y:S05]  /*8730*/  @!P0 NANOSLEEP.SYNCS 0x989680 ;  /* 0x009896800000895d */ /* 0x004fea0003900000 */
[----:B------:R-:W2:Y:S02]  /*8740*/  @!P0 SYNCS.PHASECHK.TRANS64 P0, [R2+URZ+0x60], R5 ;  /* 0x00006005020085a7 */ /* 0x000ea400080010ff */
[----:B--2---:R-:W-:Y:S05]  /*8750*/  @!P0 BRA `(.L_x_116) ;  /* 0xfffffffc00f08947 */ /* 0x004fea000383ffff */
[----:B------:R-:W-:Y:S05]  /*8760*/  BRA `(.L_x_22) ;  /* 0xffffff9000407947 */ /* 0x000fea000383ffff */
.L_x_29:
[----:B-1----:R-:W-:-:S07]  /*8770*/  MOV R2, UR17 ;  /* 0x0000001100027c02 */ /* 0x002fce0008000f00 */
.L_x_117:
[----:B-1----:R1:W2:Y:S02]  /*8780*/  SYNCS.PHASECHK.TRANS64.TRYWAIT P0, [R2+URZ+0x60], R5 ;  /* 0x00006005020075a7 */ /* 0x0022a400080011ff */
[----:B--2---:R-:W-:Y:S05]  /*8790*/  @!P0 NANOSLEEP.SYNCS 0x989680 ;  /* 0x009896800000895d */ /* 0x004fea0003900000 */
[----:B------:R-:W2:Y:S02]  /*87a0*/  @!P0 SYNCS.PHASECHK.TRANS64 P0, [R2+URZ+0x60], R5 ;  /* 0x00006005020085a7 */ /* 0x000ea400080010ff */
[----:B--2---:R-:W-:Y:S05]  /*87b0*/  @!P0 BRA `(.L_x_117) ;  /* 0xfffffffc00f08947 */ /* 0x004fea000383ffff */
[----:B------:R-:W-:Y:S05]  /*87c0*/  BRA `(.L_x_28) ;  /* 0xffffff9000e47947 */ /* 0x000fea000383ffff */
.L_x_33:
[----:B-1----:R1:W2:Y:S02]  /*87d0*/  SYNCS.PHASECHK.TRANS64.TRYWAIT P0, [R2+URZ+0xf0], R3 ;  /* 0x0000f003020075a7 */ /* 0x0022a400080011ff */
[----:B--2---:R-:W-:Y:S05]  /*87e0*/  @!P0 NANOSLEEP.SYNCS 0x989680 ;  /* 0x009896800000895d */ /* 0x004fea0003900000 */
[----:B------:R-:W2:Y:S02]  /*87f0*/  @!P0 SYNCS.PHASECHK.TRANS64 P0, [R2+URZ+0xf0], R3 ;  /* 0x0000f003020085a7 */ /* 0x000ea400080010ff */
[----:B--2---:R-:W-:Y:S05]  /*8800*/  @!P0 BRA `(.L_x_33) ;  /* 0xfffffffc00f08947 */ /* 0x004fea000383ffff */
[----:B------:R-:W-:Y:S05]  /*8810*/  BRA `(.L_x_118) ;  /* 0xffffff9400707947 */ /* 0x000fea000383ffff */
.L_x_37:
[----:B----4-:R-:W-:-:S07]  /*8820*/  MOV R0, UR5 ;  /* 0x0000000500007c02 */ /* 0x010fce0008000f00 */
.L_x_119:
[----:B-1----:R1:W2:Y:S02]  /*8830*/  SYNCS.PHASECHK.TRANS64.TRYWAIT P0, [R0+URZ], R3 ;  /* 0x00000003000075a7 */ /* 0x0022a400080011ff */
[----:B--2---:R-:W-:Y:S05]  /*8840*/  @!P0 NANOSLEEP.SYNCS 0x989680 ;  /* 0x009896800000895d */ /* 0x004fea0003900000 */
[----:B------:R-:W2:Y:S02]  /*8850*/  @!P0 SYNCS.PHASECHK.TRANS64 P0, [R0+URZ], R3 ;  /* 0x00000003000085a7 */ /* 0x000ea400080010ff */
[----:B--2---:R-:W-:Y:S05]  /*8860*/  @!P0 BRA `(.L_x_119) ;  /* 0xfffffffc00f08947 */ /* 0x004fea000383ffff */
[----:B------:R-:W-:Y:S05]  /*8870*/  BRA `(.L_x_120) ;  /* 0xffffff9800e07947 */ /* 0x000fea000383ffff */
.L_x_38:
[----:B----4-:R-:W-:-:S07]  /*8880*/  MOV R0, UR5 ;  /* 0x0000000500007c02 */ /* 0x010fce0008000f00 */
.L_x_121:
[----:B-1----:R1:W2:Y:S02]  /*8890*/  SYNCS.PHASECHK.TRANS64.TRYWAIT P0, [R0+URZ], R3 ;  /* 0x00000003000075a7 */ /* 0x0022a400080011ff */
[----:B--2---:R-:W-:Y:S05]  /*88a0*/  @!P0 NANOSLEEP.SYNCS 0x989680 ;  /* 0x009896800000895d */ /* 0x004fea0003900000 */
[----:B------:R-:W2:Y:S02]  /*88b0*/  @!P0 SYNCS.PHASECHK.TRANS64 P0, [R0+URZ], R3 ;  /* 0x00000003000085a7 */ /* 0x000ea400080010ff */
[----:B--2---:R-:W-:Y:S05]  /*88c0*/  @!P0 BRA `(.L_x_121) ;  /* 0xfffffffc00f08947 */ /* 0x004fea000383ffff */
[----:B------:R-:W-:Y:S05]  /*88d0*/  BRA `(.L_x_122) ;  /* 0xffffff9800ec7947 */ /* 0x000fea000383ffff */
.L_x_39:
[----:B----4-:R-:W-:-:S07]  /*88e0*/  MOV R0, UR5 ;  /* 0x0000000500007c02 */ /* 0x010fce0008000f00 */
.L_x_123:
[----:B-1----:R1:W2:Y:S02]  /*88f0*/  SYNCS.PHASECHK.TRANS64.TRYWAIT P0, [R0+URZ], R3 ;  /* 0x00000003000075a7 */ /* 0x0022a400080011ff */
[----:B--2---:R-:W-:Y:S05]  /*8900*/  @!P0 NANOSLEEP.SYNCS 0x989680 ;  /* 0x009896800000895d */ /* 0x004fea0003900000 */
[----:B------:R-:W2:Y:S02]  /*8910*/  @!P0 SYNCS.PHASECHK.TRANS64 P0, [R0+URZ], R3 ;  /* 0x00000003000085a7 */ /* 0x000ea400080010ff */
[----:B--2---:R-:W-:Y:S05]  /*8920*/  @!P0 BRA `(.L_x_123) ;  /* 0xfffffffc00f08947 */ /* 0x004fea000383ffff */
[----:B------:R-:W-:Y:S05]  /*8930*/  BRA `(.L_x_124) ;  /* 0xffffff9800f87947 */ /* 0x000fea000383ffff */
.L_x_40:
[----:B----4-:R-:W-:-:S07]  /*8940*/  MOV R0, UR5 ;  /* 0x0000000500007c02 */ /* 0x010fce0008000f00 */
.L_x_125:
[----:B-1----:R1:W2:Y:S02]  /*8950*/  SYNCS.PHASECHK.TRANS64.TRYWAIT P0, [R0+URZ], R3 ;  /* 0x00000003000075a7 */ /* 0x0022a400080011ff */
[----:B--2---:R-:W-:Y:S05]  /*8960*/  @!P0 NANOSLEEP.SYNCS 0x989680 ;  /* 0x009896800000895d */ /* 0x004fea0003900000 */
[----:B------:R-:W2:Y:S02]  /*8970*/  @!P0 SYNCS.PHASECHK.TRANS64 P0, [R0+URZ], R3 ;  /* 0x00000003000085a7 */ /* 0x000ea400080010ff */
[----:B--2---:R-:W-:Y:S05]  /*8980*/  @!P0 BRA `(.L_x_125) ;  /* 0xfffffffc00f08947 */ /* 0x004fea000383ffff */
[----:B------:R-:W-:Y:S05]  /*8990*/  BRA `(.L_x_126) ;  /* 0xffffff9c00047947 */ /* 0x000fea000383ffff */
.L_x_41:
[----:B----4-:R-:W-:-:S07]  /*89a0*/  MOV R0, UR5 ;  /* 0x0000000500007c02 */ /* 0x010fce0008000f00 */
.L_x_127:
[----:B-1----:R1:W2:Y:S02]  /*89b0*/  SYNCS.PHASECHK.TRANS64.TRYWAIT P0, [R0+URZ], R3 ;  /* 0x00000003000075a7 */ /* 0x0022a400080011ff */
[----:B--2---:R-:W-:Y:S05]  /*89c0*/  @!P0 NANOSLEEP.SYNCS 0x989680 ;  /* 0x009896800000895d */ /* 0x004fea0003900000 */
[----:B------:R-:W2:Y:S02]  /*89d0*/  @!P0 SYNCS.PHASECHK.TRANS64 P0, [R0+URZ], R3 ;  /* 0x00000003000085a7 */ /* 0x000ea400080010ff */
[----:B--2---:R-:W-:Y:S05]  /*89e0*/  @!P0 BRA `(.L_x_127) ;  /* 0xfffffffc00f08947 */ /* 0x004fea000383ffff */
[----:B------:R-:W-:Y:S05]  /*89f0*/  BRA `(.L_x_128) ;  /* 0xffffff9c00107947 */ /* 0x000fea000383ffff */
.L_x_42:
[----:B----4-:R-:W-:-:S07]  /*8a00*/  MOV R0, UR5 ;  /* 0x0000000500007c02 */ /* 0x010fce0008000f00 */
.L_x_129:
[----:B-1----:R1:W2:Y:S02]  /*8a10*/  SYNCS.PHASECHK.TRANS64.TRYWAIT P0, [R0+URZ], R3 ;  /* 0x00000003000075a7 */ /* 0x0022a400080011ff */
[----:B--2---:R-:W-:Y:S05]  /*8a20*/  @!P0 NANOSLEEP.SYNCS 0x989680 ;  /* 0x009896800000895d */ /* 0x004fea0003900000 */
[----:B------:R-:W2:Y:S02]  /*8a30*/  @!P0 SYNCS.PHASECHK.TRANS64 P0, [R0+URZ], R3 ;  /* 0x00000003000085a7 */ /* 0x000ea400080010ff */
[----:B--2---:R-:W-:Y:S05]  /*8a40*/  @!P0 BRA `(.L_x_129) ;  /* 0xfffffffc00f08947 */ /* 0x004fea000383ffff */
[----:B------:R-:W-:Y:S05]  /*8a50*/  BRA `(.L_x_130) ;  /* 0xffffff9c001c7947 */ /* 0x000fea000383ffff */
.L_x_43:
[----:B----4-:R-:W-:-:S07]  /*8a60*/  MOV R0, UR5 ;  /* 0x0000000500007c02 */ /* 0x010fce0008000f00 */
.L_x_131:
[----:B-1----:R1:W2:Y:S02]  /*8a70*/  SYNCS.PHASECHK.TRANS64.TRYWAIT P0, [R0+URZ], R3 ;  /* 0x00000003000075a7 */ /* 0x0022a400080011ff */
[----:B--2---:R-:W-:Y:S05]  /*8a80*/  @!P0 NANOSLEEP.SYNCS 0x989680 ;  /* 0x009896800000895d */ /* 0x004fea0003900000 */
[----:B------:R-:W2:Y:S02]  /*8a90*/  @!P0 SYNCS.PHASECHK.TRANS64 P0, [R0+URZ], R3 ;  /* 0x00000003000085a7 */ /* 0x000ea400080010ff */
[----:B--2---:R-:W-:Y:S05]  /*8aa0*/  @!P0 BRA `(.L_x_131) ;  /* 0xfffffffc00f08947 */ /* 0x004fea000383ffff */
[----:B------:R-:W-:Y:S05]  /*8ab0*/  BRA `(.L_x_132) ;  /* 0xffffff9c00287947 */ /* 0x000fea000383ffff */
.L_x_44:
[----:B----4-:R-:W-:-:S07]  /*8ac0*/  MOV R0, UR5 ;  /* 0x0000000500007c02 */ /* 0x010fce0008000f00 */
.L_x_133:
[----:B-1----:R1:W2:Y:S02]  /*8ad0*/  SYNCS.PHASECHK.TRANS64.TRYWAIT P0, [R0+URZ], R3 ;  /* 0x00000003000075a7 */ /* 0x0022a400080011ff */
[----:B--2---:R-:W-:Y:S05]  /*8ae0*/  @!P0 NANOSLEEP.SYNCS 0x989680 ;  /* 0x009896800000895d */ /* 0x004fea0003900000 */
[----:B------:R-:W2:Y:S02]  /*8af0*/  @!P0 SYNCS.PHASECHK.TRANS64 P0, [R0+URZ], R3 ;  /* 0x00000003000085a7 */ /* 0x000ea400080010ff */
[----:B--2---:R-:W-:Y:S05]  /*8b00*/  @!P0 BRA `(.L_x_133) ;  /* 0xfffffffc00f08947 */ /* 0x004fea000383ffff */
[----:B------:R-:W-:Y:S05]  /*8b10*/  BRA `(.L_x_134) ;  /* 0xffffff9c00347947 */ /* 0x000fea000383ffff */
.L_x_45:
[----:B----4-:R-:W-:-:S07]  /*8b20*/  MOV R0, UR5 ;  /* 0x0000000500007c02 */ /* 0x010fce0008000f00 */
.L_x_135:
[----:B-1----:R1:W2:Y:S02]  /*8b30*/  SYNCS.PHASECHK.TRANS64.TRYWAIT P0, [R0+URZ], R3 ;  /* 0x00000003000075a7 */ /* 0x0022a400080011ff */
[----:B--2---:R-:W-:Y:S05]  /*8b40*/  @!P0 NANOSLEEP.SYNCS 0x989680 ;  /* 0x009896800000895d */ /* 0x004fea0003900000 */
[----:B------:R-:W2:Y:S02]  /*8b50*/  @!P0 SYNCS.PHASECHK.TRANS64 P0, [R0+URZ], R3 ;  /* 0x00000003000085a7 */ /* 0x000ea400080010ff */
[----:B--2---:R-:W-:Y:S05]  /*8b60*/  @!P0 BRA `(.L_x_135) ;  /* 0xfffffffc00f08947 */ /* 0x004fea000383ffff */
[----:B------:R-:W-:Y:S05]  /*8b70*/  BRA `(.L_x_136) ;  /* 0xffffff9c00407947 */ /* 0x000fea000383ffff */
.L_x_46:
[----:B----4-:R-:W-:-:S07]  /*8b80*/  MOV R0, UR5 ;  /* 0x0000000500007c02 */ /* 0x010fce0008000f00 */
.L_x_137:
[----:B-1----:R1:W2:Y:S02]  /*8b90*/  SYNCS.PHASECHK.TRANS64.TRYWAIT P0, [R0+URZ], R3 ;  /* 0x00000003000075a7 */ /* 0x0022a400080011ff */
[----:B--2---:R-:W-:Y:S05]  /*8ba0*/  @!P0 NANOSLEEP.SYNCS 0x989680 ;  /* 0x009896800000895d */ /* 0x004fea0003900000 */
[----:B------:R-:W2:Y:S02]  /*8bb0*/  @!P0 SYNCS.PHASECHK.TRANS64 P0, [R0+URZ], R3 ;  /* 0x00000003000085a7 */ /* 0x000ea400080010ff */
[----:B--2---:R-:W-:Y:S05]  /*8bc0*/  @!P0 BRA `(.L_x_137) ;  /* 0xfffffffc00f08947 */ /* 0x004fea000383ffff */
[----:B------:R-:W-:Y:S05]  /*8bd0*/  BRA `(.L_x_138) ;  /* 0xffffff9c004c7947 */ /* 0x000fea000383ffff */
.L_x_47:
[----:B----4-:R-:W-:-:S07]  /*8be0*/  MOV R0, UR5 ;  /* 0x0000000500007c02 */ /* 0x010fce0008000f00 */
.L_x_139:
[----:B-1----:R1:W2:Y:S02]  /*8bf0*/  SYNCS.PHASECHK.TRANS64.TRYWAIT P0, [R0+URZ], R3 ;  /* 0x00000003000075a7 */ /* 0x0022a400080011ff */
[----:B--2---:R-:W-:Y:S05]  /*8c00*/  @!P0 NANOSLEEP.SYNCS 0x989680 ;  /* 0x009896800000895d */ /* 0x004fea0003900000 */
[----:B------:R-:W2:Y:S02]  /*8c10*/  @!P0 SYNCS.PHASECHK.TRANS64 P0, [R0+URZ], R3 ;  /* 0x00000003000085a7 */ /* 0x000ea400080010ff */
[----:B--2---:R-:W-:Y:S05]  /*8c20*/  @!P0 BRA `(.L_x_139) ;  /* 0xfffffffc00f08947 */ /* 0x004fea000383ffff */
[----:B------:R-:W-:Y:S05]  /*8c30*/  BRA `(.L_x_140) ;  /* 0xffffff9c00587947 */ /* 0x000fea000383ffff */
.L_x_50:
[----:B-1----:R1:W2:Y:S02]  /*8c40*/  SYNCS.PHASECHK.TRANS64.TRYWAIT P0, [R0+URZ+0x150], R5 ;  /* 0x00015005000075a7 */ /* 0x0022a400080011ff */
[----:B--2---:R-:W-:Y:S05]  /*8c50*/  @!P0 NANOSLEEP.SYNCS 0x989680 ;  /* 0x009896800000895d */ /* 0x004fea0003900000 */
[----:B------:R-:W2:Y:S02]  /*8c60*/  @!P0 SYNCS.PHASECHK.TRANS64 P0, [R0+URZ+0x150], R5 ;  /* 0x00015005000085a7 */ /* 0x000ea400080010ff */
[----:B--2---:R-:W-:Y:S05]  /*8c70*/  @!P0 BRA `(.L_x_50) ;  /* 0xfffffffc00f08947 */ /* 0x004fea000383ffff */
[----:B------:R-:W-:Y:S05]  /*8c80*/  BRA `(.L_x_141) ;  /* 0xffffff9c00b47947 */ /* 0x000fea000383ffff */
.L_x_51:
[----:B------:R-:W-:-:S07]  /*8c90*/  MOV R0, UR5 ;  /* 0x0000000500007c02 */ /* 0x000fce0008000f00 */
.L_x_142:
[----:B-1----:R1:W2:Y:S02]  /*8ca0*/  SYNCS.PHASECHK.TRANS64.TRYWAIT P0, [R0+URZ+0x100], R5 ;  /* 0x00010005000075a7 */ /* 0x0022a400080011ff */
[----:B--2---:R-:W-:Y:S05]  /*8cb0*/  @!P0 NANOSLEEP.SYNCS 0x989680 ;  /* 0x009896800000895d */ /* 0x004fea0003900000 */
[----:B------:R-:W2:Y:S02]  /*8cc0*/  @!P0 SYNCS.PHASECHK.TRANS64 P0, [R0+URZ+0x100], R5 ;  /* 0x00010005000085a7 */ /* 0x000ea400080010ff */
[----:B--2---:R-:W-:Y:S05]  /*8cd0*/  @!P0 BRA `(.L_x_142) ;  /* 0xfffffffc00f08947 */ /* 0x004fea000383ffff */
[----:B------:R-:W-:Y:S05]  /*8ce0*/  BRA `(.L_x_143) ;  /* 0xffffff9c00c47947 */ /* 0x000fea000383ffff */
.L_x_52:
[----:B-1----:R1:W2:Y:S02]  /*8cf0*/  SYNCS.PHASECHK.TRANS64.TRYWAIT P1, [R0+URZ+0xf0], R5 ;  /* 0x0000f005000075a7 */ /* 0x0022a400080211ff */
[----:B--2---:R-:W-:Y:S05]  /*8d00*/  @!P1 NANOSLEEP.SYNCS 0x989680 ;  /* 0x009896800000995d */ /* 0x004fea0003900000 */
[----:B------:R-:W2:Y:S02]  /*8d10*/  @!P1 SYNCS.PHASECHK.TRANS64 P1, [R0+URZ+0xf0], R5 ;  /* 0x0000f005000095a7 */ /* 0x000ea400080210ff */
[----:B--2---:R-:W-:Y:S05]  /*8d20*/  @!P1 BRA `(.L_x_52) ;  /* 0xfffffffc00f09947 */ /* 0x004fea000383ffff */
[----:B------:R-:W-:Y:S05]  /*8d30*/  BRA `(.L_x_144) ;  /* 0xffffff9c00f47947 */ /* 0x000fea000383ffff */
.L_x_55:
[----:B------:R-:W-:-:S07]  /*8d40*/  MOV R0, UR5 ;  /* 0x0000000500007c02 */ /* 0x000fce0008000f00 */
.L_x_145:
[----:B-1----:R1:W2:Y:S02]  /*8d50*/  SYNCS.PHASECHK.TRANS64.TRYWAIT P0, [R0+URZ+0x100], R3 ;  /* 0x00010003000075a7 */ /* 0x0022a400080011ff */
[----:B--2---:R-:W-:Y:S05]  /*8d60*/  @!P0 NANOSLEEP.SYNCS 0x989680 ;  /* 0x009896800000895d */ /* 0x004fea0003900000 */
[----:B------:R-:W2:Y:S02]  /*8d70*/  @!P0 SYNCS.PHASECHK.TRANS64 P0, [R0+URZ+0x100], R3 ;  /* 0x00010003000085a7 */ /* 0x000ea400080010ff */
[----:B--2---:R-:W-:Y:S05]  /*8d80*/  @!P0 BRA `(.L_x_145) ;  /* 0xfffffffc00f08947 */ /* 0x004fea000383ffff */
[----:B------:R-:W-:Y:S05]  /*8d90*/  BRA `(.L_x_54) ;  /* 0xffffffa000487947 */ /* 0x000fea000383ffff */
.L_x_62:
[----:B-1----:R1:W2:Y:S02]  /*8da0*/  SYNCS.PHASECHK.TRANS64.TRYWAIT P1, [R0+URZ+0xf0], R5 ;  /* 0x0000f005000075a7 */ /* 0x0022a400080211ff */
[----:B--2---:R-:W-:Y:S05]  /*8db0*/  @!P1 NANOSLEEP.SYNCS 0x989680 ;  /* 0x009896800000995d */ /* 0x004fea0003900000 */
[----:B------:R-:W2:Y:S02]  /*8dc0*/  @!P1 SYNCS.PHASECHK.TRANS64 P1, [R0+URZ+0xf0], R5 ;  /* 0x0000f005000095a7 */ /* 0x000ea400080210ff */
[----:B--2---:R-:W-:Y:S05]  /*8dd0*/  @!P1 BRA `(.L_x_62) ;  /* 0xfffffffc00f09947 */ /* 0x004fea000383ffff */
[----:B------:R-:W-:Y:S05]  /*8de0*/  BRA `(.L_x_146) ;  /* 0xffffffa400a87947 */ /* 0x000fea000383ffff */
.L_x_63:
[----:B------:R-:W-:-:S07]  /*8df0*/  MOV R3, UR8 ;  /* 0x0000000800037c02 */ /* 0x000fce0008000f00 */
.L_x_147:
[----:B-1----:R1:W2:Y:S02]  /*8e00*/  SYNCS.PHASECHK.TRANS64.TRYWAIT P0, [R3+URZ+0x130], R0 ;  /* 0x00013000030075a7 */ /* 0x0022a400080011ff */
[----:B--2---:R-:W-:Y:S05]  /*8e10*/  @!P0 NANOSLEEP.SYNCS 0x989680 ;  /* 0x009896800000895d */ /* 0x004fea0003900000 */
[----:B------:R-:W2:Y:S02]  /*8e20*/  @!P0 SYNCS.PHASECHK.TRANS64 P0, [R3+URZ+0x130], R0 ;  /* 0x00013000030085a7 */ /* 0x000ea400080010ff */
[----:B--2---:R-:W-:Y:S05]  /*8e30*/  @!P0 BRA `(.L_x_147) ;  /* 0xfffffffc00f08947 */ /* 0x004fea000383ffff */
[----:B------:R-:W-:Y:S05]  /*8e40*/  BRA `(.L_x_148) ;  /* 0xffffffa400e07947 */ /* 0x000fea000383ffff */
.L_x_66:
[----:B------:R-:W-:Y:S07]  /*8e50*/  MOV R0, UR7 ;  /* 0x0000000700007c02 */ /* 0x000fee0008000f00 */
.L_x_149:
[----:B-1----:R1:W2:Y:S02]  /*8e60*/  SYNCS.PHASECHK.TRANS64.TRYWAIT P0, [R0+URZ], R3 ;  /* 0x00000003000075a7 */ /* 0x0022a400080011ff */
[----:B--2---:R-:W-:Y:S05]  /*8e70*/  @!P0 NANOSLEEP.SYNCS 0x989680 ;  /* 0x009896800000895d */ /* 0x004fea0003900000 */
[----:B------:R-:W2:Y:S02]  /*8e80*/  @!P0 SYNCS.PHASECHK.TRANS64 P0, [R0+URZ], R3 ;  /* 0x00000003000085a7 */ /* 0x000ea400080010ff */
[----:B--2---:R-:W-:Y:S05]  /*8e90*/  @!P0 BRA `(.L_x_149) ;  /* 0xfffffffc00f08947 */ /* 0x004fea000383ffff */
[----:B------:R-:W-:Y:S05]  /*8ea0*/  BRA `(.L_x_65) ;  /* 0xffffffa400fc7947 */ /* 0x000fea000383ffff */
.L_x_69:
[----:B------:R-:W-:-:S07]  /*8eb0*/  MOV R0, UR5 ;  /* 0x0000000500007c02 */ /* 0x000fce0008000f00 */
.L_x_150:
[----:B--2---:R2:W3:Y:S02]  /*8ec0*/  SYNCS.PHASECHK.TRANS64.TRYWAIT P0, [R0+URZ], R3 ;  /* 0x00000003000075a7 */ /* 0x0044e400080011ff */
[----:B---3--:R-:W-:Y:S05]  /*8ed0*/  @!P0 NANOSLEEP.SYNCS 0x989680 ;  /* 0x009896800000895d */ /* 0x008fea0003900000 */
[----:B------:R-:W3:Y:S02]  /*8ee0*/  @!P0 SYNCS.PHASECHK.TRANS64 P0, [R0+URZ], R3 ;  /* 0x00000003000085a7 */ /* 0x000ee400080010ff */
[----:B---3--:R-:W-:Y:S05]  /*8ef0*/  @!P0 BRA `(.L_x_150) ;  /* 0xfffffffc00f08947 */ /* 0x008fea000383ffff */
[----:B------:R-:W-:Y:S05]  /*8f00*/  BRA `(.L_x_151) ;  /* 0xffffffa800b07947 */ /* 0x000fea000383ffff */
.L_x_70:
[----:B------:R-:W-:-:S07]  /*8f10*/  MOV R0, UR5 ;  /* 0x0000000500007c02 */ /* 0x000fce0008000f00 */
.L_x_152:
[----:B-1----:R1:W2:Y:S02]  /*8f20*/  SYNCS.PHASECHK.TRANS64.TRYWAIT P0, [R0+URZ], R3 ;  /* 0x00000003000075a7 */ /* 0x0022a400080011ff */
[----:B--2---:R-:W-:Y:S05]  /*8f30*/  @!P0 NANOSLEEP.SYNCS 0x989680 ;  /* 0x009896800000895d */ /* 0x004fea0003900000 */
[----:B------:R-:W2:Y:S02]  /*8f40*/  @!P0 SYNCS.PHASECHK.TRANS64 P0, [R0+URZ], R3 ;  /* 0x00000003000085a7 */ /* 0x000ea400080010ff */
[----:B--2---:R-:W-:Y:S05]  /*8f50*/  @!P0 BRA `(.L_x_152) ;  /* 0xfffffffc00f08947 */ /* 0x004fea000383ffff */
[----:B------:R-:W-:Y:S05]  /*8f60*/  BRA `(.L_x_153) ;  /* 0xffffffa800bc7947 */ /* 0x000fea000383ffff */
.L_x_71:
[----:B------:R-:W-:-:S07]  /*8f70*/  MOV R0, UR5 ;  /* 0x0000000500007c02 */ /* 0x000fce0008000f00 */
.L_x_154:
[----:B-1----:R1:W2:Y:S02]  /*8f80*/  SYNCS.PHASECHK.TRANS64.TRYWAIT P0, [R0+URZ], R3 ;  /* 0x00000003000075a7 */ /* 0x0022a400080011ff */
[----:B--2---:R-:W-:Y:S05]  /*8f90*/  @!P0 NANOSLEEP.SYNCS 0x989680 ;  /* 0x009896800000895d */ /* 0x004fea0003900000 */
[----:B------:R-:W2:Y:S02]  /*8fa0*/  @!P0 SYNCS.PHASECHK.TRANS64 P0, [R0+URZ], R3 ;  /* 0x00000003000085a7 */ /* 0x000ea400080010ff */
[----:B--2---:R-:W-:Y:S05]  /*8fb0*/  @!P0 BRA `(.L_x_154) ;  /* 0xfffffffc00f08947 */ /* 0x004fea000383ffff */
[----:B------:R-:W-:Y:S05]  /*8fc0*/  BRA `(.L_x_155) ;  /* 0xffffffa800c87947 */ /* 0x000fea000383ffff */
.L_x_72:
[----:B------:R-:W-:-:S07]  /*8fd0*/  MOV R0, UR7 ;  /* 0x0000000700007c02 */ /* 0x000fce0008000f00 */
.L_x_156:
[----:B-1----:R1:W2:Y:S02]  /*8fe0*/  SYNCS.PHASECHK.TRANS64.TRYWAIT P0, [R0+URZ], R3 ;  /* 0x00000003000075a7 */ /* 0x0022a400080011ff */
[----:B--2---:R-:W-:Y:S05]  /*8ff0*/  @!P0 NANOSLEEP.SYNCS 0x989680 ;  /* 0x009896800000895d */ /* 0x004fea0003900000 */
[----:B------:R-:W2:Y:S02]  /*9000*/  @!P0 SYNCS.PHASECHK.TRANS64 P0, [R0+URZ], R3 ;  /* 0x00000003000085a7 */ /* 0x000ea400080010ff */
[----:B--2---:R-:W-:Y:S05]  /*9010*/  @!P0 BRA `(.L_x_156) ;  /* 0xfffffffc00f08947 */ /* 0x004fea000383ffff */
[----:B------:R-:W-:Y:S05]  /*9020*/  BRA `(.L_x_157) ;  /* 0xffffffa800d47947 */ /* 0x000fea000383ffff */
.L_x_77:
[----:B--2---:R2:W3:Y:S02]  /*9030*/  SYNCS.PHASECHK.TRANS64.TRYWAIT P0, [R0+URZ+0xf0], R3 ;  /* 0x0000f003000075a7 */ /* 0x0044e400080011ff */
[----:B---3--:R-:W-:Y:S05]  /*9040*/  @!P0 NANOSLEEP.SYNCS 0x989680 ;  /* 0x009896800000895d */ /* 0x008fea0003900000 */
[----:B------:R-:W3:Y:S02]  /*9050*/  @!P0 SYNCS.PHASECHK.TRANS64 P0, [R0+URZ+0xf0], R3 ;  /* 0x0000f003000085a7 */ /* 0x000ee400080010ff */
[----:B---3--:R-:W-:Y:S05]  /*9060*/  @!P0 BRA `(.L_x_77) ;  /* 0xfffffffc00f08947 */ /* 0x008fea000383ffff */
[----:B------:R-:W-:Y:S05]  /*9070*/  BRA `(.L_x_158) ;  /* 0xffffffac00d87947 */ /* 0x000fea000383ffff */
.L_x_80:
[----:B------:R-:W-:Y:S07]  /*9080*/  MOV R0, UR7 ;  /* 0x0000000700007c02 */ /* 0x000fee0008000f00 */
.L_x_159:
[----:B--2---:R2:W3:Y:S02]  /*9090*/  SYNCS.PHASECHK.TRANS64.TRYWAIT P0, [R0+URZ+0xe8], R3 ;  /* 0x0000e803000075a7 */ /* 0x0044e400080011ff */
[----:B---3--:R-:W-:Y:S05]  /*90a0*/  @!P0 NANOSLEEP.SYNCS 0x989680 ;  /* 0x009896800000895d */ /* 0x008fea0003900000 */
[----:B------:R-:W3:Y:S02]  /*90b0*/  @!P0 SYNCS.PHASECHK.TRANS64 P0, [R0+URZ+0xe8], R3 ;  /* 0x0000e803000085a7 */ /* 0x000ee400080010ff */
[----:B---3--:R-:W-:Y:S05]  /*90c0*/  @!P0 BRA `(.L_x_159) ;  /* 0xfffffffc00f08947 */ /* 0x008fea000383ffff */
[----:B------:R-:W-:Y:S05]  /*90d0*/  BRA `(.L_x_79) ;  /* 0xffffffb000b87947 */ /* 0x000fea000383ffff */
.L_x_83:
[----:B--2---:R-:W-:Y:S07]  /*90e0*/  MOV R3, UR7 ;  /* 0x0000000700037c02 */ /* 0x004fee0008000f00 */
.L_x_160:
[----:B-1----:R1:W2:Y:S02]  /*90f0*/  SYNCS.PHASECHK.TRANS64.TRYWAIT P0, [R3+URZ+0xd0], R12 ;  /* 0x0000d00c030075a7 */ /* 0x0022a400080011ff */
[----:B--2---:R-:W-:Y:S05]  /*9100*/  @!P0 NANOSLEEP.SYNCS 0x989680 ;  /* 0x009896800000895d */ /* 0x004fea0003900000 */
[----:B------:R-:W2:Y:S02]  /*9110*/  @!P0 SYNCS.PHASECHK.TRANS64 P0, [R3+URZ+0xd0], R12 ;  /* 0x0000d00c030085a7 */ /* 0x000ea400080010ff */
[----:B--2---:R-:W-:Y:S05]  /*9120*/  @!P0 BRA `(.L_x_160) ;  /* 0xfffffffc00f08947 */ /* 0x004fea000383ffff */
[----:B------:R-:W-:Y:S05]  /*9130*/  BRA `(.L_x_161) ;  /* 0xffffffb400307947 */ /* 0x000fea000383ffff */
.L_x_84:
[----:B------:R-:W-:Y:S07]  /*9140*/  MOV R3, UR7 ;  /* 0x0000000700037c02 */ /* 0x000fee0008000f00 */
.L_x_162:
[----:B-1----:R1:W2:Y:S02]  /*9150*/  SYNCS.PHASECHK.TRANS64.TRYWAIT P0, [R3+URZ+0xd8], R12 ;  /* 0x0000d80c030075a7 */ /* 0x0022a400080011ff */
[----:B--2---:R-:W-:Y:S05]  /*9160*/  @!P0 NANOSLEEP.SYNCS 0x989680 ;  /* 0x009896800000895d */ /* 0x004fea0003900000 */
[----:B------:R-:W2:Y:S02]  /*9170*/  @!P0 SYNCS.PHASECHK.TRANS64 P0, [R3+URZ+0xd8], R12 ;  /* 0x0000d80c030085a7 */ /* 0x000ea400080010ff */
[----:B--2---:R-:W-:Y:S05]  /*9180*/  @!P0 BRA `(.L_x_162) ;  /* 0xfffffffc00f08947 */ /* 0x004fea000383ffff */
[----:B------:R-:W-:Y:S05]  /*9190*/  BRA `(.L_x_163) ;  /* 0xffffffb400b07947 */ /* 0x000fea000383ffff */
.L_x_86:
[----:B------:R-:W-:-:S07]  /*91a0*/  MOV R0, UR7 ;  /* 0x0000000700007c02 */ /* 0x000fce0008000f00 */
.L_x_164:
[----:B-1----:R1:W3:Y:S02]  /*91b0*/  SYNCS.PHASECHK.TRANS64.TRYWAIT P0, [R0+URZ+0xd0], R3 ;  /* 0x0000d003000075a7 */ /* 0x0022e400080011ff */
[----:B---3--:R-:W-:Y:S05]  /*91c0*/  @!P0 NANOSLEEP.SYNCS 0x989680 ;  /* 0x009896800000895d */ /* 0x008fea0003900000 */
[----:B------:R-:W3:Y:S02]  /*91d0*/  @!P0 SYNCS.PHASECHK.TRANS64 P0, [R0+URZ+0xd0], R3 ;  /* 0x0000d003000085a7 */ /* 0x000ee400080010ff */
[----:B---3--:R-:W-:Y:S05]  /*91e0*/  @!P0 BRA `(.L_x_164) ;  /* 0xfffffffc00f08947 */ /* 0x008fea000383ffff */
[----:B------:R-:W-:Y:S05]  /*91f0*/  BRA `(.L_x_165) ;  /* 0xffffffb800207947 */ /* 0x000fea000383ffff */
.L_x_88:
[----:B--2---:R2:W4:Y:S02]  /*9200*/  SYNCS.PHASECHK.TRANS64.TRYWAIT P0, [R0+URZ+0xf0], R3 ;  /* 0x0000f003000075a7 */ /* 0x00452400080011ff */
[----:B----4-:R-:W-:Y:S05]  /*9210*/  @!P0 NANOSLEEP.SYNCS 0x989680 ;  /* 0x009896800000895d */ /* 0x010fea0003900000 */
[----:B------:R-:W4:Y:S02]  /*9220*/  @!P0 SYNCS.PHASECHK.TRANS64 P0, [R0+URZ+0xf0], R3 ;  /* 0x0000f003000085a7 */ /* 0x000f2400080010ff */
[----:B----4-:R-:W-:Y:S05]  /*9230*/  @!P0 BRA `(.L_x_88) ;  /* 0xfffffffc00f08947 */ /* 0x010fea000383ffff */
[----:B------:R-:W-:Y:S05]  /*9240*/  BRA `(.L_x_166) ;  /* 0xffffffb800e87947 */ /* 0x000fea000383ffff */
.L_x_99:
[----:B-1----:R1:W3:Y:S02]  /*9250*/  SYNCS.PHASECHK.TRANS64.TRYWAIT P1, [R3+URZ+0xc0], R0 ;  /* 0x0000c000030075a7 */ /* 0x0022e400080211ff */
[----:B---3--:R-:W-:Y:S05]  /*9260*/  @!P1 NANOSLEEP.SYNCS 0x989680 ;  /* 0x009896800000995d */ /* 0x008fea0003900000 */
[----:B------:R-:W3:Y:S02]  /*9270*/  @!P1 SYNCS.PHASECHK.TRANS64 P1, [R3+URZ+0xc0], R0 ;  /* 0x0000c000030095a7 */ /* 0x000ee400080210ff */
[----:B---3--:R-:W-:Y:S05]  /*9280*/  @!P1 BRA `(.L_x_99) ;  /* 0xfffffffc00f09947 */ /* 0x008fea000383ffff */
[----:B------:R-:W-:Y:S05]  /*9290*/  BRA `(.L_x_98) ;  /* 0xffffffc8000c7947 */ /* 0x000fea000383ffff */
.L_x_101:
[----:B-1----:R1:W4:Y:S02]  /*92a0*/  SYNCS.PHASECHK.TRANS64.TRYWAIT P0, [R207+URZ+0x110], R2 ;  /* 0x00011002cf0075a7 */ /* 0x00232400080011ff */
[----:B----4-:R-:W-:Y:S05]  /*92b0*/  @!P0 NANOSLEEP.SYNCS 0x989680 ;  /* 0x009896800000895d */ /* 0x010fea0003900000 */
[----:B------:R-:W4:Y:S02]  /*92c0*/  @!P0 SYNCS.PHASECHK.TRANS64 P0, [R207+URZ+0x110], R2 ;  /* 0x00011002cf0085a7 */ /* 0x000f2400080010ff */
[----:B----4-:R-:W-:Y:S05]  /*92d0*/  @!P0 BRA `(.L_x_101) ;  /* 0xfffffffc00f08947 */ /* 0x010fea000383ffff */
[----:B------:R-:W-:Y:S05]  /*92e0*/  BRA `(.L_x_100) ;  /* 0xffffffc800687947 */ /* 0x000fea000383ffff */
.L_x_110:
[----:B--2---:R2:W3:Y:S02]  /*92f0*/  SYNCS.PHASECHK.TRANS64.TRYWAIT P0, [R210+URZ+0xc0], R3 ;  /* 0x0000c003d20075a7 */ /* 0x0044e400080011ff */
[----:B---3--:R-:W-:Y:S05]  /*9300*/  @!P0 NANOSLEEP.SYNCS 0x989680 ;  /* 0x009896800000895d */ /* 0x008fea0003900000 */
[----:B------:R-:W3:Y:S02]  /*9310*/  @!P0 SYNCS.PHASECHK.TRANS64 P0, [R210+URZ+0xc0], R3 ;  /* 0x0000c003d20085a7 */ /* 0x000ee400080010ff */
[----:B---3--:R-:W-:Y:S05]  /*9320*/  @!P0 BRA `(.L_x_110) ;  /* 0xfffffffc00f08947 */ /* 0x008fea000383ffff */
[----:B------:R-:W-:Y:S05]  /*9330*/  BRA `(.L_x_109) ;  /* 0xffffffdc00747947 */ /* 0x000fea000383ffff */
        .weak           $__internal_0_$__cuda_sm10x_tcgen05_guardrail_trap_col_being_dealloced_not_returned_by_alloc
        .type           $__internal_0_$__cuda_sm10x_tcgen05_guardrail_trap_col_being_dealloced_not_returned_by_alloc,@function
        .size           $__internal_0_$__cuda_sm10x_tcgen05_guardrail_trap_col_being_dealloced_not_returned_by_alloc,($__internal_1_$__cuda_sm10x_tcgen05_guardrail_trap_phase_invalid_during_alloc - $__internal_0_$__cuda_sm10x_tcgen05_guardrail_trap_col_being_dealloced_not_returned_by_alloc)
$__internal_0_$__cuda_sm10x_tcgen05_guardrail_trap_col_being_dealloced_not_returned_by_alloc:
[----:B------:R-:W-:Y:S05]  /*9340*/  BPT.TRAP 0x1 ;  /* 0x000000040000795c */ /* 0x000fea0000300000 */
[----:B------:R-:W-:-:S04]  /*9350*/  HFMA2 R3, -RZ, RZ, 0, 0 ;  /* 0x00000000ff037431 */ /* 0x000fc800000001ff */
[----:B------:R-:W-:Y:S05]  /*9360*/  RET.REL.NODEC R2 `(_ZN7cutlass13device_kernelINS_4gemm6kernel13GemmUniversalIN4cute5tupleIJiiiiEEENS1_10collective13CollectiveMmaINS1_35MainloopSm100TmaUmmaWarpSpecializedILi12ELi2ELi4ENS5_IJNS4_1CILi1EEESB_SB_EEEEENS5_IJNSA_ILi128EEESE_NSA_ILi64EEEEEENS_12float_e5m2_tENS5_IJlSB_lEEESH_SI_NS4_8TiledMMAINS4_8MMA_AtomIJNS4_10MMA_TraitsINS4_19SM100_MMA_F8F6F4_SSEJSH_SH_fSE_SE_NS4_17integral_constantINS4_4UMMA5MajorELSP_0EEESQ_NSN_INSO_7ScaleInELSR_0EEESS_EEEEEENS4_6LayoutISC_NS5_IJNSA_ILi0EEESW_SW_EEEEENS5_IJNS4_10UnderscoreESZ_SZ_EEEEENS4_13SM90_TMA_LOADENS4_14ComposedLayoutINS4_7SwizzleILi2ELi4ELi3EEENS4_18smem_ptr_flag_bitsILi8EEENSV_INS5_IJNSA_ILi8EEESF_EEENS5_IJSF_SB_EEEEEEEvNS4_8identityES12_S1C_vS1D_EENS_8epilogue10collective18CollectiveEpilogueINS1F_23Sm100TmaWarpSpecializedILi2ELi2ELi64ELb0ELb0EEEJSG_NS5_IJNSV_ISE_SB_EENSV_ISF_SB_EEEEESH_SI_SH_SI_NS1F_6fusion15FusionCallbacksIS1J_NS1N_17LinearCombinationISH_fSH_fLNS_15FloatRoundStyleE2EEESG_S1M_JEEENS4_5SM1004TMEM4LOAD26SM100_TMEM_LOAD_32dp32b64xES12_S1C_NS4_39AutoVectorizingCopyWithAssumedAlignmentILi128EEENS4_14SM90_TMA_STOREES1C_S1Y_S1Y_EEEvvEEEEvNT_6ParamsE) ;  /* 0xffffff6c02247950 */ /* 0x000fea0003c3ffff */
        .weak           $__internal_1_$__cuda_sm10x_tcgen05_guardrail_trap_phase_invalid_during_alloc
        .type           $__internal_1_$__cuda_sm10x_tcgen05_guardrail_trap_phase_invalid_during_alloc,@function
        .size           $__internal_1_$__cuda_sm10x_tcgen05_guardrail_trap_phase_invalid_during_alloc,($__internal_2_$__cuda_sm10x_tcgen05_guardrail_trap_unallocated_columns_being_dealloced - $__internal_1_$__cuda_sm10x_tcgen05_guardrail_trap_phase_invalid_during_alloc)
$__internal_1_$__cuda_sm10x_tcgen05_guardrail_trap_phase_invalid_during_alloc:
[----:B------:R-:W-:Y:S05]  /*9370*/  BPT.TRAP 0x1 ;  /* 0x000000040000795c */ /* 0x000fea0000300000 */
[----:B------:R-:W-:-:S04]  /*9380*/  MOV R3, 0x0 ;  /* 0x0000000000037802 */ /* 0x000fc80000000f00 */
[----:B------:R-:W-:Y:S05]  /*9390*/  RET.REL.NODEC R2 `(_ZN7cutlass13device_kernelINS_4gemm6kernel13GemmUniversalIN4cute5tupleIJiiiiEEENS1_10collective13CollectiveMmaINS1_35MainloopSm100TmaUmmaWarpSpecializedILi12ELi2ELi4ENS5_IJNS4_1CILi1EEESB_SB_EEEEENS5_IJNSA_ILi128EEESE_NSA_ILi64EEEEEENS_12float_e5m2_tENS5_IJlSB_lEEESH_SI_NS4_8TiledMMAINS4_8MMA_AtomIJNS4_10MMA_TraitsINS4_19SM100_MMA_F8F6F4_SSEJSH_SH_fSE_SE_NS4_17integral_constantINS4_4UMMA5MajorELSP_0EEESQ_NSN_INSO_7ScaleInELSR_0EEESS_EEEEEENS4_6LayoutISC_NS5_IJNSA_ILi0EEESW_SW_EEEEENS5_IJNS4_10UnderscoreESZ_SZ_EEEEENS4_13SM90_TMA_LOADENS4_14ComposedLayoutINS4_7SwizzleILi2ELi4ELi3EEENS4_18smem_ptr_flag_bitsILi8EEENSV_INS5_IJNSA_ILi8EEESF_EEENS5_IJSF_SB_EEEEEEEvNS4_8identityES12_S1C_vS1D_EENS_8epilogue10collective18CollectiveEpilogueINS1F_23Sm100TmaWarpSpecializedILi2ELi2ELi64ELb0ELb0EEEJSG_NS5_IJNSV_ISE_SB_EENSV_ISF_SB_EEEEESH_SI_SH_SI_NS1F_6fusion15FusionCallbacksIS1J_NS1N_17LinearCombinationISH_fSH_fLNS_15FloatRoundStyleE2EEESG_S1M_JEEENS4_5SM1004TMEM4LOAD26SM100_TMEM_LOAD_32dp32b64xES12_S1C_NS4_39AutoVectorizingCopyWithAssumedAlignmentILi128EEENS4_14SM90_TMA_STOREES1C_S1Y_S1Y_EEEvvEEEEvNT_6ParamsE) ;  /* 0xffffff6c02187950 */ /* 0x000fea0003c3ffff */
        .weak           $__internal_2_$__cuda_sm10x_tcgen05_guardrail_trap_unallocated_columns_being_dealloced
        .type           $__internal_2_$__cuda_sm10x_tcgen05_guardrail_trap_unallocated_columns_being_dealloced,@function
        .size           $__internal_2_$__cuda_sm10x_tcgen05_guardrail_trap_unallocated_columns_being_dealloced,(.L_x_168 - $__internal_2_$__cuda_sm10x_tcgen05_guardrail_trap_unallocated_columns_being_dealloced)
$__internal_2_$__cuda_sm10x_tcgen05_guardrail_trap_unallocated_columns_being_dealloced:
[----:B------:R-:W-:Y:S05]  /*93a0*/  BPT.TRAP 0x1 ;  /* 0x000000040000795c */ /* 0x000fea0000300000 */
[----:B------:R-:W-:-:S04]  /*93b0*/  HFMA2 R3, -RZ, RZ, 0, 0 ;  /* 0x00000000ff037431 */ /* 0x000fc800000001ff */
[----:B------:R-:W-:Y:S05]  /*93c0*/  RET.REL.NODEC R2 `(_ZN7cutlass13device_kernelINS_4gemm6kernel13GemmUniversalIN4cute5tupleIJiiiiEEENS1_10collective13CollectiveMmaINS1_35MainloopSm100TmaUmmaWarpSpecializedILi12ELi2ELi4ENS5_IJNS4_1CILi1EEESB_SB_EEEEENS5_IJNSA_ILi128EEESE_NSA_ILi64EEEEEENS_12float_e5m2_tENS5_IJlSB_lEEESH_SI_NS4_8TiledMMAINS4_8MMA_AtomIJNS4_10MMA_TraitsINS4_19SM100_MMA_F8F6F4_SSEJSH_SH_fSE_SE_NS4_17integral_constantINS4_4UMMA5MajorELSP_0EEESQ_NSN_INSO_7ScaleInELSR_0EEESS_EEEEEENS4_6LayoutISC_NS5_IJNSA_ILi0EEESW_SW_EEEEENS5_IJNS4_10UnderscoreESZ_SZ_EEEEENS4_13SM90_TMA_LOADENS4_14ComposedLayoutINS4_7SwizzleILi2ELi4ELi3EEENS4_18smem_ptr_flag_bitsILi8EEENSV_INS5_IJNSA_ILi8EEESF_EEENS5_IJSF_SB_EEEEEEEvNS4_8identityES12_S1C_vS1D_EENS_8epilogue10collective18CollectiveEpilogueINS1F_23Sm100TmaWarpSpecializedILi2ELi2ELi64ELb0ELb0EEEJSG_NS5_IJNSV_ISE_SB_EENSV_ISF_SB_EEEEESH_SI_SH_SI_NS1F_6fusion15FusionCallbacksIS1J_NS1N_17LinearCombinationISH_fSH_fLNS_15FloatRoundStyleE2EEESG_S1M_JEEENS4_5SM1004TMEM4LOAD26SM100_TMEM_LOAD_32dp32b64xES12_S1C_NS4_39AutoVectorizingCopyWithAssumedAlignmentILi128EEENS4_14SM90_TMA_STOREES1C_S1Y_S1Y_EEEvvEEEEvNT_6ParamsE) ;  /* 0xffffff6c020c7950 */ /* 0x000fea0003c3ffff */
.L_x_167:
[----:B------:R-:W-:-:S00]  /*93d0*/  BRA `(.L_x_167) ;  /* 0xfffffffc00fc7947 */ /* 0x000fc0000383ffff */
[----:B------:R-:W-:-:S00]  /*93e0*/  NOP ;  /* 0x0000000000007918 */ /* 0x000fc00000000000 */
        /* <DEDUP_REMOVED lines=9> */
.L_x_168:


//--------------------- .nv.global.init           --------------------------
	.section	.nv.global.init,"aw",@progbits
.nv.global.init:
	.type		$str$27,@object
	.size		$str$27,($str$28 - $str$27)
$str$27:
        /*0000*/ 	.byte	0x28, 0x61, 0x64, 0x64, 0x72, 0x65, 0x73, 0x73, 0x20, 0x26, 0x20, 0x6d, 0x61, 0x73, 0x6b, 0x29
        /*0010*/ 	.byte	0x20, 0x3d, 0x3d, 0x20, 0x30, 0x00
	.type		$str$28,@object
	.size		$str$28,($str$26 - $str$28)
$str$28:
        /*0016*/ 	.byte	0x2f, 0x74, 0x6d, 0x70, 0x2f, 0x63, 0x75, 0x74, 0x6c, 0x61, 0x73, 0x73, 0x5f, 0x73, 0x77, 0x65
        /*0026*/ 	.byte	0x65, 0x70, 0x5f, 0x73, 0x72, 0x63, 0x2f, 0x69, 0x6e, 0x63, 0x6c, 0x75, 0x64, 0x65, 0x2f, 0x63
        /*0036*/ 	.byte	0x75, 0x74, 0x65, 0x2f, 0x70, 0x6f, 0x69, 0x6e, 0x74, 0x65, 0x72, 0x5f, 0x66, 0x6c, 0x61, 0x67
        /*0046*/ 	.byte	0x67, 0x65, 0x64, 0x2e, 0x68, 0x70, 0x70, 0x00
	.type		$str$26,@object
	.size		$str$26,($str$25 - $str$26)
$str$26:
        /*004e*/ 	.byte	0x2f, 0x74, 0x6d, 0x70, 0x2f, 0x63, 0x75, 0x74, 0x6c, 0x61, 0x73, 0x73, 0x5f, 0x73, 0x77, 0x65
        /*005e*/ 	.byte	0x65, 0x70, 0x5f, 0x73, 0x72, 0x63, 0x2f, 0x69, 0x6e, 0x63, 0x6c, 0x75, 0x64, 0x65, 0x2f, 0x63
        /*006e*/ 	.byte	0x75, 0x74, 0x65, 0x2f, 0x61, 0x74, 0x6f, 0x6d, 0x2f, 0x63, 0x6f, 0x70, 0x79, 0x5f, 0x74, 0x72
        /*007e*/ 	.byte	0x61, 0x69, 0x74, 0x73, 0x5f, 0x73, 0x6d, 0x31, 0x30, 0x30, 0x2e, 0x68, 0x70, 0x70, 0x00
	.type		$str$25,@object
	.size		$str$25,(__unnamed_1 - $str$25)
$str$25:
        /*008d*/ 	.byte	0x28, 0x28, 0x75, 0x69, 0x6e, 0x74, 0x33, 0x32, 0x5f, 0x74, 0x28, 0x74, 0x68, 0x72, 0x65, 0x61
        /*009d*/ 	.byte	0x64, 0x49, 0x64, 0x78, 0x2e, 0x78, 0x29, 0x20, 0x2f, 0x20, 0x33, 0x32, 0x29, 0x20, 0x25, 0x20
        /*00ad*/ 	.byte	0x34, 0x29, 0x20, 0x3d, 0x3d, 0x20, 0x28, 0x28, 0x28, 0x74, 0x6d, 0x65, 0x6d, 0x5f, 0x61, 0x64
        /*00bd*/ 	.byte	0x64, 0x72, 0x20, 0x3e, 0x3e, 0x20, 0x31, 0x36, 0x29, 0x20, 0x2f, 0x20, 0x33, 0x32, 0x29, 0x20
        /*00cd*/ 	.byte	0x25, 0x20, 0x34, 0x29, 0x00
	.type		__unnamed_1,@object
	.size		__unnamed_1,(__unnamed_2 - __unnamed_1)
__unnamed_1:
        /*00d2*/ 	.byte	0x61, 0x75, 0x74, 0x6f, 0x20, 0x63, 0x75, 0x74, 0x65, 0x3a, 0x3a, 0x61, 0x73, 0x5f, 0x70, 0x6f
        /* <DEDUP_REMOVED lines=24> */
        /*0262*/ 	.byte	0x43, 0x3c, 0x38, 0x31, 0x39, 0x32, 0x3e, 0x3e, 0x3e, 0x3e, 0x5d, 0x00
	.type		__unnamed_2,@object
	.size		__unnamed_2,(.L_2 - __unnamed_2)
__unnamed_2:
        /* <DEDUP_REMOVED lines=42> */
        /*050e*/ 	.byte	0x3e, 0x3e, 0x3e, 0x3e, 0x5d, 0x00
.L_2:


//--------------------- .nv.shared._ZN7cutlass13device_kernelINS_4gemm6kernel13GemmUniversalIN4cute5tupleIJiiiiEEENS1_10collective13CollectiveMmaINS1_35MainloopSm100TmaUmmaWarpSpecializedILi12ELi2ELi4ENS5_IJNS4_1CILi1EEESB_SB_EEEEENS5_IJNSA_ILi128EEESE_NSA_ILi64EEEEEENS_12float_e5m2_tENS5_IJlSB_lEEESH_SI_NS4_8TiledMMAINS4_8MMA_AtomIJNS4_10MMA_TraitsINS4_19SM100_MMA_F8F6F4_SSEJSH_SH_fSE_SE_NS4_17integral_constantINS4_4UMMA5MajorELSP_0EEESQ_NSN_INSO_7ScaleInELSR_0EEESS_EEEEEENS4_6LayoutISC_NS5_IJNSA_ILi0EEESW_SW_EEEEENS5_IJNS4_10UnderscoreESZ_SZ_EEEEENS4_13SM90_TMA_LOADENS4_14ComposedLayoutINS4_7SwizzleILi2ELi4ELi3EEENS4_18smem_ptr_flag_bitsILi8EEENSV_INS5_IJNSA_ILi8EEESF_EEENS5_IJSF_SB_EEEEEEEvNS4_8identityES12_S1C_vS1D_EENS_8epilogue10collective18CollectiveEpilogueINS1F_23Sm100TmaWarpSpecializedILi2ELi2ELi64ELb0ELb0EEEJSG_NS5_IJNSV_ISE_SB_EENSV_ISF_SB_EEEEESH_SI_SH_SI_NS1F_6fusion15FusionCallbacksIS1J_NS1N_17LinearCombinationISH_fSH_fLNS_15FloatRoundStyleE2EEESG_S1M_JEEENS4_5SM1004TMEM4LOAD26SM100_TMEM_LOAD_32dp32b64xES12_S1C_NS4_39AutoVectorizingCopyWithAssumedAlignmentILi128EEENS4_14SM90_TMA_STOREES1C_S1Y_S1Y_EEEvvEEEEvNT_6ParamsE --------------------------
	.section	.nv.shared._ZN7cutlass13device_kernelINS_4gemm6kernel13GemmUniversalIN4cute5tupleIJiiiiEEENS1_10collective13CollectiveMmaINS1_35MainloopSm100TmaUmmaWarpSpecializedILi12ELi2ELi4ENS5_IJNS4_1CILi1EEESB_SB_EEEEENS5_IJNSA_ILi128EEESE_NSA_ILi64EEEEEENS_12float_e5m2_tENS5_IJlSB_lEEESH_SI_NS4_8TiledMMAINS4_8MMA_AtomIJNS4_10MMA_TraitsINS4_19SM100_MMA_F8F6F4_SSEJSH_SH_fSE_SE_NS4_17integral_constantINS4_4UMMA5MajorELSP_0EEESQ_NSN_INSO_7ScaleInELSR_0EEESS_EEEEEENS4_6LayoutISC_NS5_IJNSA_ILi0EEESW_SW_EEEEENS5_IJNS4_10UnderscoreESZ_SZ_EEEEENS4_13SM90_TMA_LOADENS4_14ComposedLayoutINS4_7SwizzleILi2ELi4ELi3EEENS4_18smem_ptr_flag_bitsILi8EEENSV_INS5_IJNSA_ILi8EEESF_EEENS5_IJSF_SB_EEEEEEEvNS4_8identityES12_S1C_vS1D_EENS_8epilogue10collective18CollectiveEpilogueINS1F_23Sm100TmaWarpSpecializedILi2ELi2ELi64ELb0ELb0EEEJSG_NS5_IJNSV_ISE_SB_EENSV_ISF_SB_EEEEESH_SI_SH_SI_NS1F_6fusion15FusionCallbacksIS1J_NS1N_17LinearCombinationISH_fSH_fLNS_15FloatRoundStyleE2EEESG_S1M_JEEENS4_5SM1004TMEM4LOAD26SM100_TMEM_LOAD_32dp32b64xES12_S1C_NS4_39AutoVectorizingCopyWithAssumedAlignmentILi128EEENS4_14SM90_TMA_STOREES1C_S1Y_S1Y_EEEvvEEEEvNT_6ParamsE,"aw",@nobits
	.sectionflags	@""
	.align	16
	.zero		1024


//--------------------- .nv.shared.reserved.0     --------------------------
	.section	.nv.shared.reserved.0,"aw",@nobits
	.weak		__nv_reservedSMEM_offset_0_alias
	.size		__nv_reservedSMEM_offset_0_alias, 0, 64
	.other		__nv_reservedSMEM_offset_0_alias,@"STO_CUDA_RESERVED_SHARED STV_DEFAULT"
__nv_reservedSMEM_offset_0_alias:
	.zero		0
.nv.shared.reserved.0:
	.zero		64
	.weak		__nv_reservedSMEM_tcgen05_partition
	.type		__nv_reservedSMEM_tcgen05_partition,@object
	.size		__nv_reservedSMEM_tcgen05_partition,(.L_0 - __nv_reservedSMEM_tcgen05_partition)
__nv_reservedSMEM_tcgen05_partition:
	.zero		32
.L_0:


//--------------------- .nv.global                --------------------------
	.section	.nv.global,"aw",@nobits
.nv.global:
	.type		_ZN39_INTERNAL_6f8613f4_4_k_cu_9bcffa1c_78684cute1_E,@object
	.size		_ZN39_INTERNAL_6f8613f4_4_k_cu_9bcffa1c_78684cute1_E,(_ZN39_INTERNAL_6f8613f4_4_k_cu_9bcffa1c_78684cuda3std3__45__cpo6cbeginE - _ZN39_INTERNAL_6f8613f4_4_k_cu_9bcffa1c_78684cute1_E)
_ZN39_INTERNAL_6f8613f4_4_k_cu_9bcffa1c_78684cute1_E:
	.zero		1
	.type		_ZN39_INTERNAL_6f8613f4_4_k_cu_9bcffa1c_78684cuda3std3__45__cpo6cbeginE,@object
	.size		_ZN39_INTERNAL_6f8613f4_4_k_cu_9bcffa1c_78684cuda3std3__45__cpo6cbeginE,(_ZN39_INTERNAL_6f8613f4_4_k_cu_9bcffa1c_78684cuda3std3__48in_placeE - _ZN39_INTERNAL_6f8613f4_4_k_cu_9bcffa1c_78684cuda3std3__45__cpo6cbeginE)
_ZN39_INTERNAL_6f8613f4_4_k_cu_9bcffa1c_78684cuda3std3__45__cpo6cbeginE:
	.zero		1
	.type		_ZN39_INTERNAL_6f8613f4_4_k_cu_9bcffa1c_78684cuda3std3__48in_placeE,@object
	.size		_ZN39_INTERNAL_6f8613f4_4_k_cu_9bcffa1c_78684cuda3std3__48in_placeE,(_ZN39_INTERNAL_6f8613f4_4_k_cu_9bcffa1c_78684cuda3std6ranges3__45__cpo9iter_moveE - _ZN39_INTERNAL_6f8613f4_4_k_cu_9bcffa1c_78684cuda3std3__48in_placeE)
_ZN39_INTERNAL_6f8613f4_4_k_cu_9bcffa1c_78684cuda3std3__48in_placeE:
	.zero		1
	.type		_ZN39_INTERNAL_6f8613f4_4_k_cu_9bcffa1c_78684cuda3std6ranges3__45__cpo9iter_moveE,@object
	.size		_ZN39_INTERNAL_6f8613f4_4_k_cu_9bcffa1c_78684cuda3std6ranges3__45__cpo9iter_moveE,(_ZN39_INTERNAL_6f8613f4_4_k_cu_9bcffa1c_78684cuda3std3__45__cpo5beginE - _ZN39_INTERNAL_6f8613f4_4_k_cu_9bcffa1c_78684cuda3std6ranges3__45__cpo9iter_moveE)
_ZN39_INTERNAL_6f8613f4_4_k_cu_9bcffa1c_78684cuda3std6ranges3__45__cpo9iter_moveE:
	.zero		1
	.type		_ZN39_INTERNAL_6f8613f4_4_k_cu_9bcffa1c_78684cuda3std3__45__cpo5beginE,@object
	.size		_ZN39_INTERNAL_6f8613f4_4_k_cu_9bcffa1c_78684cuda3std3__45__cpo5beginE,(_ZN39_INTERNAL_6f8613f4_4_k_cu_9bcffa1c_78684cuda3std3__441_GLOBAL__N__6f8613f4_4_k_cu_9bcffa1c_78686ignoreE - _ZN39_INTERNAL_6f8613f4_4_k_cu_9bcffa1c_78684cuda3std3__45__cpo5beginE)
_ZN39_INTERNAL_6f8613f4_4_k_cu_9bcffa1c_78684cuda3std3__45__cpo5beginE:
	.zero		1
	.type		_ZN39_INTERNAL_6f8613f4_4_k_cu_9bcffa1c_78684cuda3std3__441_GLOBAL__N__6f8613f4_4_k_cu_9bcffa1c_78686ignoreE,@object
	.size		_ZN39_INTERNAL_6f8613f4_4_k_cu_9bcffa1c_78684cuda3std3__441_GLOBAL__N__6f8613f4_4_k_cu_9bcffa1c_78686ignoreE,(_ZN39_INTERNAL_6f8613f4_4_k_cu_9bcffa1c_78684cute7productE - _ZN39_INTERNAL_6f8613f4_4_k_cu_9bcffa1c_78684cuda3std3__441_GLOBAL__N__6f8613f4_4_k_cu_9bcffa1c_78686ignoreE)
_ZN39_INTERNAL_6f8613f4_4_k_cu_9bcffa1c_78684cuda3std3__441_GLOBAL__N__6f8613f4_4_k_cu_9bcffa1c_78686ignoreE:
	.zero		1
	.type		_ZN39_INTERNAL_6f8613f4_4_k_cu_9bcffa1c_78684cute7productE,@object
	.size		_ZN39_INTERNAL_6f8613f4_4_k_cu_9bcffa1c_78684cute7productE,(_ZN39_INTERNAL_6f8613f4_4_k_cu_9bcffa1c_78684cuda3std3__45__cpo3endE - _ZN39_INTERNAL_6f8613f4_4_k_cu_9bcffa1c_78684cute7productE)
_ZN39_INTERNAL_6f8613f4_4_k_cu_9bcffa1c_78684cute7productE:
	.zero		1
	.type		_ZN39_INTERNAL_6f8613f4_4_k_cu_9bcffa1c_78684cuda3std3__45__cpo3endE,@object
	.size		_ZN39_INTERNAL_6f8613f4_4_k_cu_9bcffa1c_78684cuda3std3__45__cpo3endE,(_ZN39_INTERNAL_6f8613f4_4_k_cu_9bcffa1c_78684cuda3std3__419piecewise_constructE - _ZN39_INTERNAL_6f8613f4_4_k_cu_9bcffa1c_78684cuda3std3__45__cpo3endE)
_ZN39_INTERNAL_6f8613f4_4_k_cu_9bcffa1c_78684cuda3std3__45__cpo3endE:
	.zero		1
	.type		_ZN39_INTERNAL_6f8613f4_4_k_cu_9bcffa1c_78684cuda3std3__419piecewise_constructE,@object
	.size		_ZN39_INTERNAL_6f8613f4_4_k_cu_9bcffa1c_78684cuda3std3__419piecewise_constructE,(_ZN39_INTERNAL_6f8613f4_4_k_cu_9bcffa1c_78684cuda3std3__45__cpo4cendE - _ZN39_INTERNAL_6f8613f4_4_k_cu_9bcffa1c_78684cuda3std3__419piecewise_constructE)
_ZN39_INTERNAL_6f8613f4_4_k_cu_9bcffa1c_78684cuda3std3__419piecewise_constructE:
	.zero		1
	.type		_ZN39_INTERNAL_6f8613f4_4_k_cu_9bcffa1c_78684cuda3std3__45__cpo4cendE,@object
	.size		_ZN39_INTERNAL_6f8613f4_4_k_cu_9bcffa1c_78684cuda3std3__45__cpo4cendE,(_ZN39_INTERNAL_6f8613f4_4_k_cu_9bcffa1c_78684cuda3std6ranges3__45__cpo4swapE - _ZN39_INTERNAL_6f8613f4_4_k_cu_9bcffa1c_78684cuda3std3__45__cpo4cendE)
_ZN39_INTERNAL_6f8613f4_4_k_cu_9bcffa1c_78684cuda3std3__45__cpo4cendE:
	.zero		1
	.type		_ZN39_INTERNAL_6f8613f4_4_k_cu_9bcffa1c_78684cuda3std6ranges3__45__cpo4swapE,@object
	.size		_ZN39_INTERNAL_6f8613f4_4_k_cu_9bcffa1c_78684cuda3std6ranges3__45__cpo4swapE,(.L_10 - _ZN39_INTERNAL_6f8613f4_4_k_cu_9bcffa1c_78684cuda3std6ranges3__45__cpo4swapE)
_ZN39_INTERNAL_6f8613f4_4_k_cu_9bcffa1c_78684cuda3std6ranges3__45__cpo4swapE:
	.zero		1
.L_10:


//--------------------- .nv.constant0._ZN7cutlass13device_kernelINS_4gemm6kernel13GemmUniversalIN4cute5tupleIJiiiiEEENS1_10collective13CollectiveMmaINS1_35MainloopSm100TmaUmmaWarpSpecializedILi12ELi2ELi4ENS5_IJNS4_1CILi1EEESB_SB_EEEEENS5_IJNSA_ILi128EEESE_NSA_ILi64EEEEEENS_12float_e5m2_tENS5_IJlSB_lEEESH_SI_NS4_8TiledMMAINS4_8MMA_AtomIJNS4_10MMA_TraitsINS4_19SM100_MMA_F8F6F4_SSEJSH_SH_fSE_SE_NS4_17integral_constantINS4_4UMMA5MajorELSP_0EEESQ_NSN_INSO_7ScaleInELSR_0EEESS_EEEEEENS4_6LayoutISC_NS5_IJNSA_ILi0EEESW_SW_EEEEENS5_IJNS4_10UnderscoreESZ_SZ_EEEEENS4_13SM90_TMA_LOADENS4_14ComposedLayoutINS4_7SwizzleILi2ELi4ELi3EEENS4_18smem_ptr_flag_bitsILi8EEENSV_INS5_IJNSA_ILi8EEESF_EEENS5_IJSF_SB_EEEEEEEvNS4_8identityES12_S1C_vS1D_EENS_8epilogue10collective18CollectiveEpilogueINS1F_23Sm100TmaWarpSpecializedILi2ELi2ELi64ELb0ELb0EEEJSG_NS5_IJNSV_ISE_SB_EENSV_ISF_SB_EEEEESH_SI_SH_SI_NS1F_6fusion15FusionCallbacksIS1J_NS1N_17LinearCombinationISH_fSH_fLNS_15FloatRoundStyleE2EEESG_S1M_JEEENS4_5SM1004TMEM4LOAD26SM100_TMEM_LOAD_32dp32b64xES12_S1C_NS4_39AutoVectorizingCopyWithAssumedAlignmentILi128EEENS4_14SM90_TMA_STOREES1C_S1Y_S1Y_EEEvvEEEEvNT_6ParamsE --------------------------
	.section	.nv.constant0._ZN7cutlass13device_kernelINS_4gemm6kernel13GemmUniversalIN4cute5tupleIJiiiiEEENS1_10collective13CollectiveMmaINS1_35MainloopSm100TmaUmmaWarpSpecializedILi12ELi2ELi4ENS5_IJNS4_1CILi1EEESB_SB_EEEEENS5_IJNSA_ILi128EEESE_NSA_ILi64EEEEEENS_12float_e5m2_tENS5_IJlSB_lEEESH_SI_NS4_8TiledMMAINS4_8MMA_AtomIJNS4_10MMA_TraitsINS4_19SM100_MMA_F8F6F4_SSEJSH_SH_fSE_SE_NS4_17integral_constantINS4_4UMMA5MajorELSP_0EEESQ_NSN_INSO_7ScaleInELSR_0EEESS_EEEEEENS4_6LayoutISC_NS5_IJNSA_ILi0EEESW_SW_EEEEENS5_IJNS4_10UnderscoreESZ_SZ_EEEEENS4_13SM90_TMA_LOADENS4_14ComposedLayoutINS4_7SwizzleILi2ELi4ELi3EEENS4_18smem_ptr_flag_bitsILi8EEENSV_INS5_IJNSA_ILi8EEESF_EEENS5_IJSF_SB_EEEEEEEvNS4_8identityES12_S1C_vS1D_EENS_8epilogue10collective18CollectiveEpilogueINS1F_23Sm100TmaWarpSpecializedILi2ELi2ELi64ELb0ELb0EEEJSG_NS5_IJNSV_ISE_SB_EENSV_ISF_SB_EEEEESH_SI_SH_SI_NS1F_6fusion15FusionCallbacksIS1J_NS1N_17LinearCombinationISH_fSH_fLNS_15FloatRoundStyleE2EEESG_S1M_JEEENS4_5SM1004TMEM4LOAD26SM100_TMEM_LOAD_32dp32b64xES12_S1C_NS4_39AutoVectorizingCopyWithAssumedAlignmentILi128EEENS4_14SM90_TMA_STOREES1C_S1Y_S1Y_EEEvvEEEEvNT_6ParamsE,"a",@progbits
	.sectionflags	@""
	.align	4
.nv.constant0._ZN7cutlass13device_kernelINS_4gemm6kernel13GemmUniversalIN4cute5tupleIJiiiiEEENS1_10collective13CollectiveMmaINS1_35MainloopSm100TmaUmmaWarpSpecializedILi12ELi2ELi4ENS5_IJNS4_1CILi1EEESB_SB_EEEEENS5_IJNSA_ILi128EEESE_NSA_ILi64EEEEEENS_12float_e5m2_tENS5_IJlSB_lEEESH_SI_NS4_8TiledMMAINS4_8MMA_AtomIJNS4_10MMA_TraitsINS4_19SM100_MMA_F8F6F4_SSEJSH_SH_fSE_SE_NS4_17integral_constantINS4_4UMMA5MajorELSP_0EEESQ_NSN_INSO_7ScaleInELSR_0EEESS_EEEEEENS4_6LayoutISC_NS5_IJNSA_ILi0EEESW_SW_EEEEENS5_IJNS4_10UnderscoreESZ_SZ_EEEEENS4_13SM90_TMA_LOADENS4_14ComposedLayoutINS4_7SwizzleILi2ELi4ELi3EEENS4_18smem_ptr_flag_bitsILi8EEENSV_INS5_IJNSA_ILi8EEESF_EEENS5_IJSF_SB_EEEEEEEvNS4_8identityES12_S1C_vS1D_EENS_8epilogue10collective18CollectiveEpilogueINS1F_23Sm100TmaWarpSpecializedILi2ELi2ELi64ELb0ELb0EEEJSG_NS5_IJNSV_ISE_SB_EENSV_ISF_SB_EEEEESH_SI_SH_SI_NS1F_6fusion15FusionCallbacksIS1J_NS1N_17LinearCombinationISH_fSH_fLNS_15FloatRoundStyleE2EEESG_S1M_JEEENS4_5SM1004TMEM4LOAD26SM100_TMEM_LOAD_32dp32b64xES12_S1C_NS4_39AutoVectorizingCopyWithAssumedAlignmentILi128EEENS4_14SM90_TMA_STOREES1C_S1Y_S1Y_EEEvvEEEEvNT_6ParamsE:
	.zero		2944


//--------------------- SYMBOLS --------------------------

	.type		.nv.reservedSmem.offset0,@object
	.size		.nv.reservedSmem.offset0,0x4
	.type		.nv.reservedSmem.cap,@object
	.size		.nv.reservedSmem.cap,0x4
	.type		__assertfail,@function
